//
// Generated by NVIDIA NVVM Compiler
//
// Compiler Build ID: CL-36424714
// Cuda compilation tools, release 13.0, V13.0.88
// Based on NVVM 20.0.0
//

.version 9.0
.target sm_100
.address_size 64

	// .globl	hint_gen_kernel_warp

.visible .entry hint_gen_kernel_warp(
	.param .align 8 .b8 hint_gen_kernel_warp_param_0[40],
	.param .u64 .ptr .align 1 hint_gen_kernel_warp_param_1,
	.param .u64 .ptr .align 1 hint_gen_kernel_warp_param_2,
	.param .u64 .ptr .align 1 hint_gen_kernel_warp_param_3,
	.param .u64 .ptr .align 1 hint_gen_kernel_warp_param_4
)
{
	.local .align 8 .b8 	__local_depot0[64];
	.reg .b64 	%SP;
	.reg .b64 	%SPL;
	.reg .pred 	%p<33>;
	.reg .b16 	%rs<5>;
	.reg .b32 	%r<830>;
	.reg .b64 	%rd<157>;

	mov.u64 	%SPL, __local_depot0;
	ld.param.u64 	%rd67, [hint_gen_kernel_warp_param_0+16];
	ld.param.u64 	%rd66, [hint_gen_kernel_warp_param_0+8];
	ld.param.u64 	%rd65, [hint_gen_kernel_warp_param_0];
	ld.param.v2.u32 	{%r73, %r74}, [hint_gen_kernel_warp_param_0+24];
	ld.param.u64 	%rd68, [hint_gen_kernel_warp_param_1];
	ld.param.u64 	%rd69, [hint_gen_kernel_warp_param_2];
	ld.param.u64 	%rd70, [hint_gen_kernel_warp_param_3];
	add.u64 	%rd1, %SPL, 0;
	mov.u32 	%r77, %ctaid.x;
	mov.u32 	%r78, %ntid.x;
	mov.u32 	%r1, %tid.x;
	mad.lo.s32 	%r2, %r77, %r78, %r1;
	setp.ge.u32 	%p1, %r2, %r74;
	@%p1 bra 	$L__BB0_43;
	setp.eq.s64 	%p2, %rd67, 0;
	mov.b64 	%rd149, 0;
	mov.u64 	%rd150, %rd149;
	mov.u64 	%rd151, %rd149;
	mov.u64 	%rd152, %rd149;
	@%p2 bra 	$L__BB0_42;
	and.b32  	%r3, %r1, 31;
	cvta.to.global.u64 	%rd4, %rd70;
	cvta.to.global.u64 	%rd5, %rd69;
	cvta.to.global.u64 	%rd6, %rd68;
	mov.b64 	%rd134, 0;
	mov.u64 	%rd152, %rd134;
	mov.u64 	%rd151, %rd134;
	mov.u64 	%rd150, %rd134;
	mov.u64 	%rd149, %rd134;
$L__BB0_3:
	cvt.u32.u64 	%r80, %rd134;
	shr.u64 	%rd75, %rd134, 3;
	cvt.u32.u64 	%r81, %rd75;
	add.s64 	%rd76, %rd67, 7;
	shr.u64 	%rd77, %rd76, 3;
	cvt.u32.u64 	%r82, %rd77;
	mad.lo.s32 	%r83, %r2, %r82, %r81;
	cvt.u64.u32 	%rd78, %r83;
	add.s64 	%rd79, %rd4, %rd78;
	ld.global.nc.u8 	%rs2, [%rd79];
	cvt.u16.u8 	%rs3, %rs2;
	and.b32  	%r84, %r80, 7;
	shr.u16 	%rs4, %rs3, %r84;
	and.b16  	%rs1, %rs4, 1;
	setp.eq.b16 	%p3, %rs1, 1;
	mov.b32 	%r85, -1;
	vote.sync.ballot.b32 	%r86, %p3, %r85;
	setp.eq.s32 	%p5, %r86, 0;
	@%p5 bra 	$L__BB0_41;
	setp.ne.s32 	%p6, %r3, 0;
	@%p6 bra 	$L__BB0_6;
	shl.b64 	%rd80, %rd134, 5;
	add.s64 	%rd81, %rd6, %rd80;
	ld.global.nc.u32 	%r829, [%rd81];
	ld.global.nc.u32 	%r828, [%rd81+4];
	ld.global.nc.u32 	%r827, [%rd81+8];
	ld.global.nc.u32 	%r826, [%rd81+12];
	ld.global.nc.u32 	%r825, [%rd81+16];
	ld.global.nc.u32 	%r824, [%rd81+20];
	ld.global.nc.u32 	%r823, [%rd81+24];
	ld.global.nc.u32 	%r822, [%rd81+28];
$L__BB0_6:
	shfl.sync.idx.b32	%r829|%p7, %r829, 0, 31, -1;
	shfl.sync.idx.b32	%r828|%p8, %r828, 0, 31, -1;
	shfl.sync.idx.b32	%r827|%p9, %r827, 0, 31, -1;
	shfl.sync.idx.b32	%r826|%p10, %r826, 0, 31, -1;
	shfl.sync.idx.b32	%r825|%p11, %r825, 0, 31, -1;
	shfl.sync.idx.b32	%r824|%p12, %r824, 0, 31, -1;
	shfl.sync.idx.b32	%r823|%p13, %r823, 0, 31, -1;
	shfl.sync.idx.b32	%r822|%p14, %r822, 0, 31, -1;
	setp.eq.s16 	%p15, %rs1, 0;
	@%p15 bra 	$L__BB0_41;
	cvt.u64.u32 	%rd139, %r2;
	add.s32 	%r36, %r829, 1634760805;
	add.s32 	%r37, %r828, 857760878;
	xor.b32  	%r88, %r37, 1111577667;
	shf.l.wrap.b32 	%r89, %r88, %r88, 16;
	add.s32 	%r90, %r824, %r89;
	xor.b32  	%r91, %r828, %r90;
	shf.l.wrap.b32 	%r92, %r91, %r91, 12;
	add.s32 	%r93, %r37, %r92;
	xor.b32  	%r94, %r89, %r93;
	shf.l.wrap.b32 	%r95, %r94, %r94, 8;
	add.s32 	%r38, %r90, %r95;
	xor.b32  	%r96, %r92, %r38;
	shf.l.wrap.b32 	%r39, %r96, %r96, 7;
	add.s32 	%r97, %r827, 2036477234;
	shf.l.wrap.b32 	%r98, %r97, %r97, 16;
	add.s32 	%r99, %r823, %r98;
	xor.b32  	%r100, %r827, %r99;
	shf.l.wrap.b32 	%r101, %r100, %r100, 12;
	add.s32 	%r102, %r97, %r101;
	xor.b32  	%r103, %r98, %r102;
	shf.l.wrap.b32 	%r40, %r103, %r103, 8;
	add.s32 	%r41, %r99, %r40;
	xor.b32  	%r104, %r101, %r41;
	shf.l.wrap.b32 	%r42, %r104, %r104, 7;
	add.s32 	%r105, %r826, 1797285236;
	shf.l.wrap.b32 	%r106, %r105, %r105, 16;
	add.s32 	%r107, %r822, %r106;
	xor.b32  	%r108, %r826, %r107;
	shf.l.wrap.b32 	%r109, %r108, %r108, 12;
	add.s32 	%r43, %r105, %r109;
	xor.b32  	%r110, %r106, %r43;
	shf.l.wrap.b32 	%r44, %r110, %r110, 8;
	add.s32 	%r45, %r107, %r44;
	xor.b32  	%r111, %r109, %r45;
	shf.l.wrap.b32 	%r46, %r111, %r111, 7;
	add.s32 	%r47, %r93, %r42;
	add.s32 	%r48, %r102, %r46;
	xor.b32  	%r112, %r95, %r48;
	shf.l.wrap.b32 	%r49, %r112, %r112, 16;
	mov.b32 	%r821, 63;
$L__BB0_8:
	mul.hi.u32 	%r113, %r821, 613566757;
	sub.s32 	%r114, %r821, %r113;
	shr.u32 	%r115, %r114, 1;
	add.s32 	%r116, %r115, %r113;
	shr.u32 	%r117, %r116, 2;
	mul.lo.s32 	%r118, %r117, 7;
	sub.s32 	%r51, %r821, %r118;
	setp.ne.s32 	%p16, %r51, 6;
	setp.ne.s32 	%p17, %r821, 63;
	and.pred  	%p18, %p17, %p16;
	@%p18 bra 	$L__BB0_31;
	xor.b32  	%r124, %r117, %r36;
	shf.l.wrap.b32 	%r125, %r124, %r124, 16;
	add.s32 	%r126, %r825, %r125;
	xor.b32  	%r127, %r829, %r126;
	shf.l.wrap.b32 	%r128, %r127, %r127, 12;
	add.s32 	%r129, %r36, %r128;
	xor.b32  	%r130, %r125, %r129;
	shf.l.wrap.b32 	%r131, %r130, %r130, 8;
	add.s32 	%r132, %r126, %r131;
	xor.b32  	%r133, %r128, %r132;
	shf.l.wrap.b32 	%r134, %r133, %r133, 7;
	add.s32 	%r135, %r129, %r39;
	xor.b32  	%r136, %r44, %r135;
	shf.l.wrap.b32 	%r137, %r136, %r136, 16;
	add.s32 	%r138, %r41, %r137;
	xor.b32  	%r139, %r39, %r138;
	shf.l.wrap.b32 	%r140, %r139, %r139, 12;
	add.s32 	%r141, %r135, %r140;
	xor.b32  	%r142, %r137, %r141;
	shf.l.wrap.b32 	%r143, %r142, %r142, 8;
	add.s32 	%r144, %r138, %r143;
	xor.b32  	%r145, %r140, %r144;
	shf.l.wrap.b32 	%r146, %r145, %r145, 7;
	xor.b32  	%r147, %r131, %r47;
	shf.l.wrap.b32 	%r148, %r147, %r147, 16;
	add.s32 	%r149, %r45, %r148;
	xor.b32  	%r150, %r42, %r149;
	shf.l.wrap.b32 	%r151, %r150, %r150, 12;
	add.s32 	%r152, %r47, %r151;
	xor.b32  	%r153, %r148, %r152;
	shf.l.wrap.b32 	%r154, %r153, %r153, 8;
	add.s32 	%r155, %r149, %r154;
	xor.b32  	%r156, %r151, %r155;
	shf.l.wrap.b32 	%r157, %r156, %r156, 7;
	add.s32 	%r158, %r132, %r49;
	xor.b32  	%r159, %r46, %r158;
	shf.l.wrap.b32 	%r160, %r159, %r159, 12;
	add.s32 	%r161, %r48, %r160;
	xor.b32  	%r162, %r49, %r161;
	shf.l.wrap.b32 	%r163, %r162, %r162, 8;
	add.s32 	%r164, %r158, %r163;
	xor.b32  	%r165, %r160, %r164;
	shf.l.wrap.b32 	%r166, %r165, %r165, 7;
	add.s32 	%r167, %r43, %r134;
	xor.b32  	%r168, %r40, %r167;
	shf.l.wrap.b32 	%r169, %r168, %r168, 16;
	add.s32 	%r170, %r38, %r169;
	xor.b32  	%r171, %r134, %r170;
	shf.l.wrap.b32 	%r172, %r171, %r171, 12;
	add.s32 	%r173, %r167, %r172;
	xor.b32  	%r174, %r169, %r173;
	shf.l.wrap.b32 	%r175, %r174, %r174, 8;
	add.s32 	%r176, %r170, %r175;
	xor.b32  	%r177, %r172, %r176;
	shf.l.wrap.b32 	%r178, %r177, %r177, 7;
	add.s32 	%r179, %r141, %r178;
	xor.b32  	%r180, %r154, %r179;
	shf.l.wrap.b32 	%r181, %r180, %r180, 16;
	add.s32 	%r182, %r164, %r181;
	xor.b32  	%r183, %r178, %r182;
	shf.l.wrap.b32 	%r184, %r183, %r183, 12;
	add.s32 	%r185, %r179, %r184;
	xor.b32  	%r186, %r181, %r185;
	shf.l.wrap.b32 	%r187, %r186, %r186, 8;
	add.s32 	%r188, %r182, %r187;
	xor.b32  	%r189, %r184, %r188;
	shf.l.wrap.b32 	%r190, %r189, %r189, 7;
	add.s32 	%r191, %r152, %r146;
	xor.b32  	%r192, %r163, %r191;
	shf.l.wrap.b32 	%r193, %r192, %r192, 16;
	add.s32 	%r194, %r176, %r193;
	xor.b32  	%r195, %r146, %r194;
	shf.l.wrap.b32 	%r196, %r195, %r195, 12;
	add.s32 	%r197, %r191, %r196;
	xor.b32  	%r198, %r193, %r197;
	shf.l.wrap.b32 	%r199, %r198, %r198, 8;
	add.s32 	%r200, %r194, %r199;
	xor.b32  	%r201, %r196, %r200;
	shf.l.wrap.b32 	%r202, %r201, %r201, 7;
	add.s32 	%r203, %r161, %r157;
	xor.b32  	%r204, %r175, %r203;
	shf.l.wrap.b32 	%r205, %r204, %r204, 16;
	add.s32 	%r206, %r144, %r205;
	xor.b32  	%r207, %r157, %r206;
	shf.l.wrap.b32 	%r208, %r207, %r207, 12;
	add.s32 	%r209, %r203, %r208;
	xor.b32  	%r210, %r205, %r209;
	shf.l.wrap.b32 	%r211, %r210, %r210, 8;
	add.s32 	%r212, %r206, %r211;
	xor.b32  	%r213, %r208, %r212;
	shf.l.wrap.b32 	%r214, %r213, %r213, 7;
	add.s32 	%r215, %r173, %r166;
	xor.b32  	%r216, %r143, %r215;
	shf.l.wrap.b32 	%r217, %r216, %r216, 16;
	add.s32 	%r218, %r155, %r217;
	xor.b32  	%r219, %r166, %r218;
	shf.l.wrap.b32 	%r220, %r219, %r219, 12;
	add.s32 	%r221, %r215, %r220;
	xor.b32  	%r222, %r217, %r221;
	shf.l.wrap.b32 	%r223, %r222, %r222, 8;
	add.s32 	%r224, %r218, %r223;
	xor.b32  	%r225, %r220, %r224;
	shf.l.wrap.b32 	%r226, %r225, %r225, 7;
	add.s32 	%r227, %r185, %r202;
	xor.b32  	%r228, %r223, %r227;
	shf.l.wrap.b32 	%r229, %r228, %r228, 16;
	add.s32 	%r230, %r212, %r229;
	xor.b32  	%r231, %r202, %r230;
	shf.l.wrap.b32 	%r232, %r231, %r231, 12;
	add.s32 	%r233, %r227, %r232;
	xor.b32  	%r234, %r229, %r233;
	shf.l.wrap.b32 	%r235, %r234, %r234, 8;
	add.s32 	%r236, %r230, %r235;
	xor.b32  	%r237, %r232, %r236;
	shf.l.wrap.b32 	%r238, %r237, %r237, 7;
	add.s32 	%r239, %r197, %r214;
	xor.b32  	%r240, %r187, %r239;
	shf.l.wrap.b32 	%r241, %r240, %r240, 16;
	add.s32 	%r242, %r224, %r241;
	xor.b32  	%r243, %r214, %r242;
	shf.l.wrap.b32 	%r244, %r243, %r243, 12;
	add.s32 	%r245, %r239, %r244;
	xor.b32  	%r246, %r241, %r245;
	shf.l.wrap.b32 	%r247, %r246, %r246, 8;
	add.s32 	%r248, %r242, %r247;
	xor.b32  	%r249, %r244, %r248;
	shf.l.wrap.b32 	%r250, %r249, %r249, 7;
	add.s32 	%r251, %r209, %r226;
	xor.b32  	%r252, %r199, %r251;
	shf.l.wrap.b32 	%r253, %r252, %r252, 16;
	add.s32 	%r254, %r188, %r253;
	xor.b32  	%r255, %r226, %r254;
	shf.l.wrap.b32 	%r256, %r255, %r255, 12;
	add.s32 	%r257, %r251, %r256;
	xor.b32  	%r258, %r253, %r257;
	shf.l.wrap.b32 	%r259, %r258, %r258, 8;
	add.s32 	%r260, %r254, %r259;
	xor.b32  	%r261, %r256, %r260;
	shf.l.wrap.b32 	%r262, %r261, %r261, 7;
	add.s32 	%r263, %r221, %r190;
	xor.b32  	%r264, %r211, %r263;
	shf.l.wrap.b32 	%r265, %r264, %r264, 16;
	add.s32 	%r266, %r200, %r265;
	xor.b32  	%r267, %r190, %r266;
	shf.l.wrap.b32 	%r268, %r267, %r267, 12;
	add.s32 	%r269, %r263, %r268;
	xor.b32  	%r270, %r265, %r269;
	shf.l.wrap.b32 	%r271, %r270, %r270, 8;
	add.s32 	%r272, %r266, %r271;
	xor.b32  	%r273, %r268, %r272;
	shf.l.wrap.b32 	%r274, %r273, %r273, 7;
	add.s32 	%r275, %r233, %r274;
	xor.b32  	%r276, %r247, %r275;
	shf.l.wrap.b32 	%r277, %r276, %r276, 16;
	add.s32 	%r278, %r260, %r277;
	xor.b32  	%r279, %r274, %r278;
	shf.l.wrap.b32 	%r280, %r279, %r279, 12;
	add.s32 	%r281, %r275, %r280;
	xor.b32  	%r282, %r277, %r281;
	shf.l.wrap.b32 	%r283, %r282, %r282, 8;
	add.s32 	%r284, %r278, %r283;
	xor.b32  	%r285, %r280, %r284;
	shf.l.wrap.b32 	%r286, %r285, %r285, 7;
	add.s32 	%r287, %r245, %r238;
	xor.b32  	%r288, %r259, %r287;
	shf.l.wrap.b32 	%r289, %r288, %r288, 16;
	add.s32 	%r290, %r272, %r289;
	xor.b32  	%r291, %r238, %r290;
	shf.l.wrap.b32 	%r292, %r291, %r291, 12;
	add.s32 	%r293, %r287, %r292;
	xor.b32  	%r294, %r289, %r293;
	shf.l.wrap.b32 	%r295, %r294, %r294, 8;
	add.s32 	%r296, %r290, %r295;
	xor.b32  	%r297, %r292, %r296;
	shf.l.wrap.b32 	%r298, %r297, %r297, 7;
	add.s32 	%r299, %r257, %r250;
	xor.b32  	%r300, %r271, %r299;
	shf.l.wrap.b32 	%r301, %r300, %r300, 16;
	add.s32 	%r302, %r236, %r301;
	xor.b32  	%r303, %r250, %r302;
	shf.l.wrap.b32 	%r304, %r303, %r303, 12;
	add.s32 	%r305, %r299, %r304;
	xor.b32  	%r306, %r301, %r305;
	shf.l.wrap.b32 	%r307, %r306, %r306, 8;
	add.s32 	%r308, %r302, %r307;
	xor.b32  	%r309, %r304, %r308;
	shf.l.wrap.b32 	%r310, %r309, %r309, 7;
	add.s32 	%r311, %r269, %r262;
	xor.b32  	%r312, %r235, %r311;
	shf.l.wrap.b32 	%r313, %r312, %r312, 16;
	add.s32 	%r314, %r248, %r313;
	xor.b32  	%r315, %r262, %r314;
	shf.l.wrap.b32 	%r316, %r315, %r315, 12;
	add.s32 	%r317, %r311, %r316;
	xor.b32  	%r318, %r313, %r317;
	shf.l.wrap.b32 	%r319, %r318, %r318, 8;
	add.s32 	%r320, %r314, %r319;
	xor.b32  	%r321, %r316, %r320;
	shf.l.wrap.b32 	%r322, %r321, %r321, 7;
	add.s32 	%r323, %r281, %r298;
	xor.b32  	%r324, %r319, %r323;
	shf.l.wrap.b32 	%r325, %r324, %r324, 16;
	add.s32 	%r326, %r308, %r325;
	xor.b32  	%r327, %r298, %r326;
	shf.l.wrap.b32 	%r328, %r327, %r327, 12;
	add.s32 	%r329, %r323, %r328;
	xor.b32  	%r330, %r325, %r329;
	shf.l.wrap.b32 	%r331, %r330, %r330, 8;
	add.s32 	%r332, %r326, %r331;
	xor.b32  	%r333, %r328, %r332;
	shf.l.wrap.b32 	%r334, %r333, %r333, 7;
	add.s32 	%r335, %r293, %r310;
	xor.b32  	%r336, %r283, %r335;
	shf.l.wrap.b32 	%r337, %r336, %r336, 16;
	add.s32 	%r338, %r320, %r337;
	xor.b32  	%r339, %r310, %r338;
	shf.l.wrap.b32 	%r340, %r339, %r339, 12;
	add.s32 	%r341, %r335, %r340;
	xor.b32  	%r342, %r337, %r341;
	shf.l.wrap.b32 	%r343, %r342, %r342, 8;
	add.s32 	%r344, %r338, %r343;
	xor.b32  	%r345, %r340, %r344;
	shf.l.wrap.b32 	%r346, %r345, %r345, 7;
	add.s32 	%r347, %r305, %r322;
	xor.b32  	%r348, %r295, %r347;
	shf.l.wrap.b32 	%r349, %r348, %r348, 16;
	add.s32 	%r350, %r284, %r349;
	xor.b32  	%r351, %r322, %r350;
	shf.l.wrap.b32 	%r352, %r351, %r351, 12;
	add.s32 	%r353, %r347, %r352;
	xor.b32  	%r354, %r349, %r353;
	shf.l.wrap.b32 	%r355, %r354, %r354, 8;
	add.s32 	%r356, %r350, %r355;
	xor.b32  	%r357, %r352, %r356;
	shf.l.wrap.b32 	%r358, %r357, %r357, 7;
	add.s32 	%r359, %r317, %r286;
	xor.b32  	%r360, %r307, %r359;
	shf.l.wrap.b32 	%r361, %r360, %r360, 16;
	add.s32 	%r362, %r296, %r361;
	xor.b32  	%r363, %r286, %r362;
	shf.l.wrap.b32 	%r364, %r363, %r363, 12;
	add.s32 	%r365, %r359, %r364;
	xor.b32  	%r366, %r361, %r365;
	shf.l.wrap.b32 	%r367, %r366, %r366, 8;
	add.s32 	%r368, %r362, %r367;
	xor.b32  	%r369, %r364, %r368;
	shf.l.wrap.b32 	%r370, %r369, %r369, 7;
	add.s32 	%r371, %r329, %r370;
	xor.b32  	%r372, %r343, %r371;
	shf.l.wrap.b32 	%r373, %r372, %r372, 16;
	add.s32 	%r374, %r356, %r373;
	xor.b32  	%r375, %r370, %r374;
	shf.l.wrap.b32 	%r376, %r375, %r375, 12;
	add.s32 	%r377, %r371, %r376;
	xor.b32  	%r378, %r373, %r377;
	shf.l.wrap.b32 	%r379, %r378, %r378, 8;
	add.s32 	%r380, %r374, %r379;
	xor.b32  	%r381, %r376, %r380;
	shf.l.wrap.b32 	%r382, %r381, %r381, 7;
	add.s32 	%r383, %r341, %r334;
	xor.b32  	%r384, %r355, %r383;
	shf.l.wrap.b32 	%r385, %r384, %r384, 16;
	add.s32 	%r386, %r368, %r385;
	xor.b32  	%r387, %r334, %r386;
	shf.l.wrap.b32 	%r388, %r387, %r387, 12;
	add.s32 	%r389, %r383, %r388;
	xor.b32  	%r390, %r385, %r389;
	shf.l.wrap.b32 	%r391, %r390, %r390, 8;
	add.s32 	%r392, %r386, %r391;
	xor.b32  	%r393, %r388, %r392;
	shf.l.wrap.b32 	%r394, %r393, %r393, 7;
	add.s32 	%r395, %r353, %r346;
	xor.b32  	%r396, %r367, %r395;
	shf.l.wrap.b32 	%r397, %r396, %r396, 16;
	add.s32 	%r398, %r332, %r397;
	xor.b32  	%r399, %r346, %r398;
	shf.l.wrap.b32 	%r400, %r399, %r399, 12;
	add.s32 	%r401, %r395, %r400;
	xor.b32  	%r402, %r397, %r401;
	shf.l.wrap.b32 	%r403, %r402, %r402, 8;
	add.s32 	%r404, %r398, %r403;
	xor.b32  	%r405, %r400, %r404;
	shf.l.wrap.b32 	%r406, %r405, %r405, 7;
	add.s32 	%r407, %r365, %r358;
	xor.b32  	%r408, %r331, %r407;
	shf.l.wrap.b32 	%r409, %r408, %r408, 16;
	add.s32 	%r410, %r344, %r409;
	xor.b32  	%r411, %r358, %r410;
	shf.l.wrap.b32 	%r412, %r411, %r411, 12;
	add.s32 	%r413, %r407, %r412;
	xor.b32  	%r414, %r409, %r413;
	shf.l.wrap.b32 	%r415, %r414, %r414, 8;
	add.s32 	%r416, %r410, %r415;
	xor.b32  	%r417, %r412, %r416;
	shf.l.wrap.b32 	%r418, %r417, %r417, 7;
	add.s32 	%r419, %r377, %r394;
	xor.b32  	%r420, %r415, %r419;
	shf.l.wrap.b32 	%r421, %r420, %r420, 16;
	add.s32 	%r422, %r404, %r421;
	xor.b32  	%r423, %r394, %r422;
	shf.l.wrap.b32 	%r424, %r423, %r423, 12;
	add.s32 	%r425, %r419, %r424;
	xor.b32  	%r426, %r421, %r425;
	shf.l.wrap.b32 	%r427, %r426, %r426, 8;
	add.s32 	%r428, %r422, %r427;
	xor.b32  	%r429, %r424, %r428;
	shf.l.wrap.b32 	%r430, %r429, %r429, 7;
	add.s32 	%r431, %r389, %r406;
	xor.b32  	%r432, %r379, %r431;
	shf.l.wrap.b32 	%r433, %r432, %r432, 16;
	add.s32 	%r434, %r416, %r433;
	xor.b32  	%r435, %r406, %r434;
	shf.l.wrap.b32 	%r436, %r435, %r435, 12;
	add.s32 	%r437, %r431, %r436;
	xor.b32  	%r438, %r433, %r437;
	shf.l.wrap.b32 	%r439, %r438, %r438, 8;
	add.s32 	%r440, %r434, %r439;
	xor.b32  	%r441, %r436, %r440;
	shf.l.wrap.b32 	%r442, %r441, %r441, 7;
	add.s32 	%r443, %r401, %r418;
	xor.b32  	%r444, %r391, %r443;
	shf.l.wrap.b32 	%r445, %r444, %r444, 16;
	add.s32 	%r446, %r380, %r445;
	xor.b32  	%r447, %r418, %r446;
	shf.l.wrap.b32 	%r448, %r447, %r447, 12;
	add.s32 	%r449, %r443, %r448;
	xor.b32  	%r450, %r445, %r449;
	shf.l.wrap.b32 	%r52, %r450, %r450, 8;
	add.s32 	%r451, %r446, %r52;
	xor.b32  	%r452, %r448, %r451;
	shf.l.wrap.b32 	%r453, %r452, %r452, 7;
	add.s32 	%r454, %r413, %r382;
	xor.b32  	%r455, %r403, %r454;
	shf.l.wrap.b32 	%r456, %r455, %r455, 16;
	add.s32 	%r457, %r392, %r456;
	xor.b32  	%r458, %r382, %r457;
	shf.l.wrap.b32 	%r459, %r458, %r458, 12;
	add.s32 	%r460, %r454, %r459;
	xor.b32  	%r461, %r456, %r460;
	shf.l.wrap.b32 	%r462, %r461, %r461, 8;
	add.s32 	%r463, %r457, %r462;
	xor.b32  	%r464, %r459, %r463;
	shf.l.wrap.b32 	%r465, %r464, %r464, 7;
	add.s32 	%r466, %r425, 1634760805;
	add.s32 	%r467, %r437, 857760878;
	add.s32 	%r53, %r449, 2036477234;
	add.s32 	%r54, %r460, 1797285236;
	add.s32 	%r55, %r829, %r465;
	add.s32 	%r56, %r828, %r430;
	add.s32 	%r57, %r827, %r442;
	add.s32 	%r58, %r826, %r453;
	add.s32 	%r59, %r825, %r451;
	add.s32 	%r60, %r824, %r463;
	add.s32 	%r61, %r823, %r428;
	add.s32 	%r62, %r822, %r440;
	add.s32 	%r63, %r117, %r439;
	cvt.u64.u32 	%rd82, %r467;
	shl.b64 	%rd83, %rd82, 32;
	cvt.u64.u32 	%rd84, %r466;
	or.b64  	%rd14, %rd83, %rd84;
	or.b64  	%rd85, %rd83, %rd66;
	and.b64  	%rd86, %rd85, -4294967296;
	setp.ne.s64 	%p19, %rd86, 0;
	@%p19 bra 	$L__BB0_11;
	cvt.u32.u64 	%r468, %rd66;
	cvt.u32.u64 	%r469, %rd14;
	rem.u32 	%r470, %r469, %r468;
	cvt.u64.u32 	%rd140, %r470;
	bra.uni 	$L__BB0_12;
$L__BB0_11:
	rem.u64 	%rd140, %rd14, %rd66;
$L__BB0_12:
	st.local.u64 	[%rd1], %rd140;
	cvt.u64.u32 	%rd87, %r54;
	shl.b64 	%rd88, %rd87, 32;
	cvt.u64.u32 	%rd89, %r53;
	or.b64  	%rd18, %rd88, %rd89;
	or.b64  	%rd90, %rd88, %rd66;
	and.b64  	%rd91, %rd90, -4294967296;
	setp.ne.s64 	%p20, %rd91, 0;
	@%p20 bra 	$L__BB0_14;
	cvt.u32.u64 	%r471, %rd66;
	cvt.u32.u64 	%r472, %rd18;
	rem.u32 	%r473, %r472, %r471;
	cvt.u64.u32 	%rd141, %r473;
	bra.uni 	$L__BB0_15;
$L__BB0_14:
	rem.u64 	%rd141, %rd18, %rd66;
$L__BB0_15:
	st.local.u64 	[%rd1+8], %rd141;
	cvt.u64.u32 	%rd92, %r56;
	shl.b64 	%rd93, %rd92, 32;
	cvt.u64.u32 	%rd94, %r55;
	or.b64  	%rd22, %rd93, %rd94;
	or.b64  	%rd95, %rd93, %rd66;
	and.b64  	%rd96, %rd95, -4294967296;
	setp.ne.s64 	%p21, %rd96, 0;
	@%p21 bra 	$L__BB0_17;
	cvt.u32.u64 	%r474, %rd66;
	cvt.u32.u64 	%r475, %rd22;
	rem.u32 	%r476, %r475, %r474;
	cvt.u64.u32 	%rd142, %r476;
	bra.uni 	$L__BB0_18;
$L__BB0_17:
	rem.u64 	%rd142, %rd22, %rd66;
$L__BB0_18:
	st.local.u64 	[%rd1+16], %rd142;
	cvt.u64.u32 	%rd97, %r58;
	shl.b64 	%rd98, %rd97, 32;
	cvt.u64.u32 	%rd99, %r57;
	or.b64  	%rd26, %rd98, %rd99;
	or.b64  	%rd100, %rd98, %rd66;
	and.b64  	%rd101, %rd100, -4294967296;
	setp.ne.s64 	%p22, %rd101, 0;
	@%p22 bra 	$L__BB0_20;
	cvt.u32.u64 	%r477, %rd66;
	cvt.u32.u64 	%r478, %rd26;
	rem.u32 	%r479, %r478, %r477;
	cvt.u64.u32 	%rd143, %r479;
	bra.uni 	$L__BB0_21;
$L__BB0_20:
	rem.u64 	%rd143, %rd26, %rd66;
$L__BB0_21:
	st.local.u64 	[%rd1+24], %rd143;
	cvt.u64.u32 	%rd102, %r60;
	shl.b64 	%rd103, %rd102, 32;
	cvt.u64.u32 	%rd104, %r59;
	or.b64  	%rd30, %rd103, %rd104;
	or.b64  	%rd105, %rd103, %rd66;
	and.b64  	%rd106, %rd105, -4294967296;
	setp.ne.s64 	%p23, %rd106, 0;
	@%p23 bra 	$L__BB0_23;
	cvt.u32.u64 	%r480, %rd66;
	cvt.u32.u64 	%r481, %rd30;
	rem.u32 	%r482, %r481, %r480;
	cvt.u64.u32 	%rd144, %r482;
	bra.uni 	$L__BB0_24;
$L__BB0_23:
	rem.u64 	%rd144, %rd30, %rd66;
$L__BB0_24:
	st.local.u64 	[%rd1+32], %rd144;
	cvt.u64.u32 	%rd107, %r62;
	shl.b64 	%rd108, %rd107, 32;
	cvt.u64.u32 	%rd109, %r61;
	or.b64  	%rd34, %rd108, %rd109;
	or.b64  	%rd110, %rd108, %rd66;
	and.b64  	%rd111, %rd110, -4294967296;
	setp.ne.s64 	%p24, %rd111, 0;
	@%p24 bra 	$L__BB0_26;
	cvt.u32.u64 	%r483, %rd66;
	cvt.u32.u64 	%r484, %rd34;
	rem.u32 	%r485, %r484, %r483;
	cvt.u64.u32 	%rd145, %r485;
	bra.uni 	$L__BB0_27;
$L__BB0_26:
	rem.u64 	%rd145, %rd34, %rd66;
$L__BB0_27:
	st.local.u64 	[%rd1+40], %rd145;
	add.s32 	%r486, %r52, 1111577667;
	cvt.u64.u32 	%rd112, %r486;
	shl.b64 	%rd113, %rd112, 32;
	cvt.u64.u32 	%rd114, %r63;
	or.b64  	%rd38, %rd113, %rd114;
	or.b64  	%rd115, %rd113, %rd66;
	and.b64  	%rd116, %rd115, -4294967296;
	setp.ne.s64 	%p25, %rd116, 0;
	@%p25 bra 	$L__BB0_29;
	cvt.u32.u64 	%r487, %rd66;
	cvt.u32.u64 	%r488, %rd38;
	rem.u32 	%r489, %r488, %r487;
	cvt.u64.u32 	%rd146, %r489;
	bra.uni 	$L__BB0_30;
$L__BB0_29:
	rem.u64 	%rd146, %rd38, %rd66;
$L__BB0_30:
	st.local.u64 	[%rd1+48], %rd146;
$L__BB0_31:
	mul.wide.u32 	%rd117, %r51, 8;
	add.s64 	%rd118, %rd1, %rd117;
	ld.local.u64 	%rd42, [%rd118];
	or.b64  	%rd119, %rd139, %rd66;
	and.b64  	%rd120, %rd119, -4294967296;
	setp.ne.s64 	%p26, %rd120, 0;
	@%p26 bra 	$L__BB0_33;
	cvt.u32.u64 	%r490, %rd66;
	cvt.u32.u64 	%r491, %rd139;
	rem.u32 	%r492, %r491, %r490;
	cvt.u64.u32 	%rd147, %r492;
	bra.uni 	$L__BB0_34;
$L__BB0_33:
	rem.u64 	%rd147, %rd139, %rd66;
$L__BB0_34:
	add.s64 	%rd121, %rd42, %rd66;
	sub.s64 	%rd46, %rd121, %rd147;
	or.b64  	%rd122, %rd46, %rd66;
	and.b64  	%rd123, %rd122, -4294967296;
	setp.ne.s64 	%p27, %rd123, 0;
	@%p27 bra 	$L__BB0_36;
	cvt.u32.u64 	%r493, %rd66;
	cvt.u32.u64 	%r494, %rd46;
	rem.u32 	%r495, %r494, %r493;
	cvt.u64.u32 	%rd148, %r495;
	bra.uni 	$L__BB0_37;
$L__BB0_36:
	rem.u64 	%rd148, %rd46, %rd66;
$L__BB0_37:
	max.u64 	%rd124, %rd139, %rd148;
	or.b32  	%r496, %r821, -2147483648;
	cvt.u32.u64 	%r497, %rd124;
	xor.b32  	%r498, %r496, %r36;
	shf.l.wrap.b32 	%r499, %r498, %r498, 16;
	add.s32 	%r500, %r825, %r499;
	xor.b32  	%r501, %r829, %r500;
	shf.l.wrap.b32 	%r502, %r501, %r501, 12;
	add.s32 	%r503, %r36, %r502;
	xor.b32  	%r504, %r499, %r503;
	shf.l.wrap.b32 	%r505, %r504, %r504, 8;
	add.s32 	%r506, %r500, %r505;
	xor.b32  	%r507, %r502, %r506;
	shf.l.wrap.b32 	%r508, %r507, %r507, 7;
	xor.b32  	%r509, %r37, %r497;
	shf.l.wrap.b32 	%r510, %r509, %r509, 16;
	add.s32 	%r511, %r824, %r510;
	xor.b32  	%r512, %r828, %r511;
	shf.l.wrap.b32 	%r513, %r512, %r512, 12;
	add.s32 	%r514, %r37, %r513;
	xor.b32  	%r515, %r510, %r514;
	shf.l.wrap.b32 	%r516, %r515, %r515, 8;
	add.s32 	%r517, %r511, %r516;
	xor.b32  	%r518, %r513, %r517;
	shf.l.wrap.b32 	%r519, %r518, %r518, 7;
	add.s32 	%r520, %r503, %r519;
	xor.b32  	%r521, %r44, %r520;
	shf.l.wrap.b32 	%r522, %r521, %r521, 16;
	add.s32 	%r523, %r41, %r522;
	xor.b32  	%r524, %r519, %r523;
	shf.l.wrap.b32 	%r525, %r524, %r524, 12;
	add.s32 	%r526, %r520, %r525;
	xor.b32  	%r527, %r522, %r526;
	shf.l.wrap.b32 	%r528, %r527, %r527, 8;
	add.s32 	%r529, %r523, %r528;
	xor.b32  	%r530, %r525, %r529;
	shf.l.wrap.b32 	%r531, %r530, %r530, 7;
	add.s32 	%r532, %r514, %r42;
	xor.b32  	%r533, %r505, %r532;
	shf.l.wrap.b32 	%r534, %r533, %r533, 16;
	add.s32 	%r535, %r45, %r534;
	xor.b32  	%r536, %r42, %r535;
	shf.l.wrap.b32 	%r537, %r536, %r536, 12;
	add.s32 	%r538, %r532, %r537;
	xor.b32  	%r539, %r534, %r538;
	shf.l.wrap.b32 	%r540, %r539, %r539, 8;
	add.s32 	%r541, %r535, %r540;
	xor.b32  	%r542, %r537, %r541;
	shf.l.wrap.b32 	%r543, %r542, %r542, 7;
	xor.b32  	%r544, %r516, %r48;
	shf.l.wrap.b32 	%r545, %r544, %r544, 16;
	add.s32 	%r546, %r506, %r545;
	xor.b32  	%r547, %r46, %r546;
	shf.l.wrap.b32 	%r548, %r547, %r547, 12;
	add.s32 	%r549, %r48, %r548;
	xor.b32  	%r550, %r545, %r549;
	shf.l.wrap.b32 	%r551, %r550, %r550, 8;
	add.s32 	%r552, %r546, %r551;
	xor.b32  	%r553, %r548, %r552;
	shf.l.wrap.b32 	%r554, %r553, %r553, 7;
	add.s32 	%r555, %r43, %r508;
	xor.b32  	%r556, %r40, %r555;
	shf.l.wrap.b32 	%r557, %r556, %r556, 16;
	add.s32 	%r558, %r517, %r557;
	xor.b32  	%r559, %r508, %r558;
	shf.l.wrap.b32 	%r560, %r559, %r559, 12;
	add.s32 	%r561, %r555, %r560;
	xor.b32  	%r562, %r557, %r561;
	shf.l.wrap.b32 	%r563, %r562, %r562, 8;
	add.s32 	%r564, %r558, %r563;
	xor.b32  	%r565, %r560, %r564;
	shf.l.wrap.b32 	%r566, %r565, %r565, 7;
	add.s32 	%r567, %r526, %r566;
	xor.b32  	%r568, %r540, %r567;
	shf.l.wrap.b32 	%r569, %r568, %r568, 16;
	add.s32 	%r570, %r552, %r569;
	xor.b32  	%r571, %r566, %r570;
	shf.l.wrap.b32 	%r572, %r571, %r571, 12;
	add.s32 	%r573, %r567, %r572;
	xor.b32  	%r574, %r569, %r573;
	shf.l.wrap.b32 	%r575, %r574, %r574, 8;
	add.s32 	%r576, %r570, %r575;
	xor.b32  	%r577, %r572, %r576;
	shf.l.wrap.b32 	%r578, %r577, %r577, 7;
	add.s32 	%r579, %r538, %r531;
	xor.b32  	%r580, %r551, %r579;
	shf.l.wrap.b32 	%r581, %r580, %r580, 16;
	add.s32 	%r582, %r564, %r581;
	xor.b32  	%r583, %r531, %r582;
	shf.l.wrap.b32 	%r584, %r583, %r583, 12;
	add.s32 	%r585, %r579, %r584;
	xor.b32  	%r586, %r581, %r585;
	shf.l.wrap.b32 	%r587, %r586, %r586, 8;
	add.s32 	%r588, %r582, %r587;
	xor.b32  	%r589, %r584, %r588;
	shf.l.wrap.b32 	%r590, %r589, %r589, 7;
	add.s32 	%r591, %r549, %r543;
	xor.b32  	%r592, %r563, %r591;
	shf.l.wrap.b32 	%r593, %r592, %r592, 16;
	add.s32 	%r594, %r529, %r593;
	xor.b32  	%r595, %r543, %r594;
	shf.l.wrap.b32 	%r596, %r595, %r595, 12;
	add.s32 	%r597, %r591, %r596;
	xor.b32  	%r598, %r593, %r597;
	shf.l.wrap.b32 	%r599, %r598, %r598, 8;
	add.s32 	%r600, %r594, %r599;
	xor.b32  	%r601, %r596, %r600;
	shf.l.wrap.b32 	%r602, %r601, %r601, 7;
	add.s32 	%r603, %r561, %r554;
	xor.b32  	%r604, %r528, %r603;
	shf.l.wrap.b32 	%r605, %r604, %r604, 16;
	add.s32 	%r606, %r541, %r605;
	xor.b32  	%r607, %r554, %r606;
	shf.l.wrap.b32 	%r608, %r607, %r607, 12;
	add.s32 	%r609, %r603, %r608;
	xor.b32  	%r610, %r605, %r609;
	shf.l.wrap.b32 	%r611, %r610, %r610, 8;
	add.s32 	%r612, %r606, %r611;
	xor.b32  	%r613, %r608, %r612;
	shf.l.wrap.b32 	%r614, %r613, %r613, 7;
	add.s32 	%r615, %r573, %r590;
	xor.b32  	%r616, %r611, %r615;
	shf.l.wrap.b32 	%r617, %r616, %r616, 16;
	add.s32 	%r618, %r600, %r617;
	xor.b32  	%r619, %r590, %r618;
	shf.l.wrap.b32 	%r620, %r619, %r619, 12;
	add.s32 	%r621, %r615, %r620;
	xor.b32  	%r622, %r617, %r621;
	shf.l.wrap.b32 	%r623, %r622, %r622, 8;
	add.s32 	%r624, %r618, %r623;
	xor.b32  	%r625, %r620, %r624;
	shf.l.wrap.b32 	%r626, %r625, %r625, 7;
	add.s32 	%r627, %r585, %r602;
	xor.b32  	%r628, %r575, %r627;
	shf.l.wrap.b32 	%r629, %r628, %r628, 16;
	add.s32 	%r630, %r612, %r629;
	xor.b32  	%r631, %r602, %r630;
	shf.l.wrap.b32 	%r632, %r631, %r631, 12;
	add.s32 	%r633, %r627, %r632;
	xor.b32  	%r634, %r629, %r633;
	shf.l.wrap.b32 	%r635, %r634, %r634, 8;
	add.s32 	%r636, %r630, %r635;
	xor.b32  	%r637, %r632, %r636;
	shf.l.wrap.b32 	%r638, %r637, %r637, 7;
	add.s32 	%r639, %r597, %r614;
	xor.b32  	%r640, %r587, %r639;
	shf.l.wrap.b32 	%r641, %r640, %r640, 16;
	add.s32 	%r642, %r576, %r641;
	xor.b32  	%r643, %r614, %r642;
	shf.l.wrap.b32 	%r644, %r643, %r643, 12;
	add.s32 	%r645, %r639, %r644;
	xor.b32  	%r646, %r641, %r645;
	shf.l.wrap.b32 	%r647, %r646, %r646, 8;
	add.s32 	%r648, %r642, %r647;
	xor.b32  	%r649, %r644, %r648;
	shf.l.wrap.b32 	%r650, %r649, %r649, 7;
	add.s32 	%r651, %r609, %r578;
	xor.b32  	%r652, %r599, %r651;
	shf.l.wrap.b32 	%r653, %r652, %r652, 16;
	add.s32 	%r654, %r588, %r653;
	xor.b32  	%r655, %r578, %r654;
	shf.l.wrap.b32 	%r656, %r655, %r655, 12;
	add.s32 	%r657, %r651, %r656;
	xor.b32  	%r658, %r653, %r657;
	shf.l.wrap.b32 	%r659, %r658, %r658, 8;
	add.s32 	%r660, %r654, %r659;
	xor.b32  	%r661, %r656, %r660;
	shf.l.wrap.b32 	%r662, %r661, %r661, 7;
	add.s32 	%r663, %r621, %r662;
	xor.b32  	%r664, %r635, %r663;
	shf.l.wrap.b32 	%r665, %r664, %r664, 16;
	add.s32 	%r666, %r648, %r665;
	xor.b32  	%r667, %r662, %r666;
	shf.l.wrap.b32 	%r668, %r667, %r667, 12;
	add.s32 	%r669, %r663, %r668;
	xor.b32  	%r670, %r665, %r669;
	shf.l.wrap.b32 	%r671, %r670, %r670, 8;
	add.s32 	%r672, %r666, %r671;
	xor.b32  	%r673, %r668, %r672;
	shf.l.wrap.b32 	%r674, %r673, %r673, 7;
	add.s32 	%r675, %r633, %r626;
	xor.b32  	%r676, %r647, %r675;
	shf.l.wrap.b32 	%r677, %r676, %r676, 16;
	add.s32 	%r678, %r660, %r677;
	xor.b32  	%r679, %r626, %r678;
	shf.l.wrap.b32 	%r680, %r679, %r679, 12;
	add.s32 	%r681, %r675, %r680;
	xor.b32  	%r682, %r677, %r681;
	shf.l.wrap.b32 	%r683, %r682, %r682, 8;
	add.s32 	%r684, %r678, %r683;
	xor.b32  	%r685, %r680, %r684;
	shf.l.wrap.b32 	%r686, %r685, %r685, 7;
	add.s32 	%r687, %r645, %r638;
	xor.b32  	%r688, %r659, %r687;
	shf.l.wrap.b32 	%r689, %r688, %r688, 16;
	add.s32 	%r690, %r624, %r689;
	xor.b32  	%r691, %r638, %r690;
	shf.l.wrap.b32 	%r692, %r691, %r691, 12;
	add.s32 	%r693, %r687, %r692;
	xor.b32  	%r694, %r689, %r693;
	shf.l.wrap.b32 	%r695, %r694, %r694, 8;
	add.s32 	%r696, %r690, %r695;
	xor.b32  	%r697, %r692, %r696;
	shf.l.wrap.b32 	%r698, %r697, %r697, 7;
	add.s32 	%r699, %r657, %r650;
	xor.b32  	%r700, %r623, %r699;
	shf.l.wrap.b32 	%r701, %r700, %r700, 16;
	add.s32 	%r702, %r636, %r701;
	xor.b32  	%r703, %r650, %r702;
	shf.l.wrap.b32 	%r704, %r703, %r703, 12;
	add.s32 	%r705, %r699, %r704;
	xor.b32  	%r706, %r701, %r705;
	shf.l.wrap.b32 	%r707, %r706, %r706, 8;
	add.s32 	%r708, %r702, %r707;
	xor.b32  	%r709, %r704, %r708;
	shf.l.wrap.b32 	%r710, %r709, %r709, 7;
	add.s32 	%r711, %r669, %r686;
	xor.b32  	%r712, %r707, %r711;
	shf.l.wrap.b32 	%r713, %r712, %r712, 16;
	add.s32 	%r714, %r696, %r713;
	xor.b32  	%r715, %r686, %r714;
	shf.l.wrap.b32 	%r716, %r715, %r715, 12;
	add.s32 	%r717, %r711, %r716;
	xor.b32  	%r718, %r713, %r717;
	shf.l.wrap.b32 	%r719, %r718, %r718, 8;
	add.s32 	%r720, %r714, %r719;
	xor.b32  	%r721, %r716, %r720;
	shf.l.wrap.b32 	%r722, %r721, %r721, 7;
	add.s32 	%r723, %r681, %r698;
	xor.b32  	%r724, %r671, %r723;
	shf.l.wrap.b32 	%r725, %r724, %r724, 16;
	add.s32 	%r726, %r708, %r725;
	xor.b32  	%r727, %r698, %r726;
	shf.l.wrap.b32 	%r728, %r727, %r727, 12;
	add.s32 	%r729, %r723, %r728;
	xor.b32  	%r730, %r725, %r729;
	shf.l.wrap.b32 	%r731, %r730, %r730, 8;
	add.s32 	%r732, %r726, %r731;
	xor.b32  	%r733, %r728, %r732;
	shf.l.wrap.b32 	%r734, %r733, %r733, 7;
	add.s32 	%r735, %r693, %r710;
	xor.b32  	%r736, %r683, %r735;
	shf.l.wrap.b32 	%r737, %r736, %r736, 16;
	add.s32 	%r738, %r672, %r737;
	xor.b32  	%r739, %r710, %r738;
	shf.l.wrap.b32 	%r740, %r739, %r739, 12;
	add.s32 	%r741, %r735, %r740;
	xor.b32  	%r742, %r737, %r741;
	shf.l.wrap.b32 	%r743, %r742, %r742, 8;
	add.s32 	%r744, %r738, %r743;
	xor.b32  	%r745, %r740, %r744;
	shf.l.wrap.b32 	%r746, %r745, %r745, 7;
	add.s32 	%r747, %r705, %r674;
	xor.b32  	%r748, %r695, %r747;
	shf.l.wrap.b32 	%r749, %r748, %r748, 16;
	add.s32 	%r750, %r684, %r749;
	xor.b32  	%r751, %r674, %r750;
	shf.l.wrap.b32 	%r752, %r751, %r751, 12;
	add.s32 	%r753, %r747, %r752;
	xor.b32  	%r754, %r749, %r753;
	shf.l.wrap.b32 	%r755, %r754, %r754, 8;
	add.s32 	%r756, %r750, %r755;
	xor.b32  	%r757, %r752, %r756;
	shf.l.wrap.b32 	%r758, %r757, %r757, 7;
	add.s32 	%r759, %r717, %r758;
	xor.b32  	%r760, %r731, %r759;
	shf.l.wrap.b32 	%r761, %r760, %r760, 16;
	add.s32 	%r762, %r744, %r761;
	xor.b32  	%r763, %r758, %r762;
	shf.l.wrap.b32 	%r764, %r763, %r763, 12;
	add.s32 	%r765, %r759, %r764;
	add.s32 	%r766, %r729, %r722;
	xor.b32  	%r767, %r743, %r766;
	shf.l.wrap.b32 	%r768, %r767, %r767, 16;
	add.s32 	%r769, %r756, %r768;
	xor.b32  	%r770, %r722, %r769;
	shf.l.wrap.b32 	%r771, %r770, %r770, 12;
	add.s32 	%r772, %r766, %r771;
	xor.b32  	%r773, %r768, %r772;
	shf.l.wrap.b32 	%r774, %r773, %r773, 8;
	add.s32 	%r775, %r769, %r774;
	xor.b32  	%r776, %r771, %r775;
	shf.l.wrap.b32 	%r777, %r776, %r776, 7;
	add.s32 	%r778, %r741, %r734;
	xor.b32  	%r779, %r755, %r778;
	shf.l.wrap.b32 	%r780, %r779, %r779, 16;
	add.s32 	%r781, %r720, %r780;
	xor.b32  	%r782, %r734, %r781;
	shf.l.wrap.b32 	%r783, %r782, %r782, 12;
	add.s32 	%r784, %r778, %r783;
	xor.b32  	%r785, %r780, %r784;
	shf.l.wrap.b32 	%r786, %r785, %r785, 8;
	add.s32 	%r787, %r781, %r786;
	add.s32 	%r788, %r753, %r746;
	xor.b32  	%r789, %r719, %r788;
	shf.l.wrap.b32 	%r790, %r789, %r789, 16;
	add.s32 	%r791, %r732, %r790;
	xor.b32  	%r792, %r746, %r791;
	shf.l.wrap.b32 	%r793, %r792, %r792, 12;
	add.s32 	%r794, %r788, %r793;
	xor.b32  	%r795, %r790, %r794;
	shf.l.wrap.b32 	%r796, %r795, %r795, 8;
	add.s32 	%r797, %r765, %r777;
	xor.b32  	%r798, %r796, %r797;
	shf.l.wrap.b32 	%r799, %r798, %r798, 16;
	add.s32 	%r800, %r787, %r799;
	xor.b32  	%r801, %r777, %r800;
	shr.u32 	%r802, %r801, 20;
	add.s32 	%r803, %r797, %r802;
	and.b32  	%r804, %r803, 1;
	setp.eq.b32 	%p28, %r804, 1;
	selp.b64 	%rd139, %rd139, %rd148, %p28;
	add.s32 	%r64, %r821, -1;
	setp.ne.s32 	%p29, %r821, 0;
	mov.u32 	%r821, %r64;
	@%p29 bra 	$L__BB0_8;
	setp.ge.u64 	%p30, %rd139, %rd66;
	@%p30 bra 	$L__BB0_41;
	mad.lo.s64 	%rd51, %rd134, %rd66, %rd139;
	setp.ge.u64 	%p31, %rd51, %rd65;
	@%p31 bra 	$L__BB0_41;
	mad.lo.s64 	%rd125, %rd51, 48, %rd5;
	ld.global.nc.u64 	%rd126, [%rd125];
	xor.b64  	%rd152, %rd126, %rd152;
	ld.global.nc.u64 	%rd127, [%rd125+8];
	xor.b64  	%rd151, %rd127, %rd151;
	ld.global.nc.u64 	%rd128, [%rd125+16];
	xor.b64  	%rd150, %rd128, %rd150;
	ld.global.nc.u64 	%rd129, [%rd125+24];
	xor.b64  	%rd149, %rd129, %rd149;
$L__BB0_41:
	add.s64 	%rd134, %rd134, 1;
	setp.ne.s64 	%p32, %rd134, %rd67;
	@%p32 bra 	$L__BB0_3;
$L__BB0_42:
	ld.param.u64 	%rd133, [hint_gen_kernel_warp_param_4];
	cvta.to.global.u64 	%rd130, %rd133;
	mul.wide.u32 	%rd131, %r2, 32;
	add.s64 	%rd132, %rd130, %rd131;
	st.global.u64 	[%rd132], %rd152;
	st.global.u64 	[%rd132+8], %rd151;
	st.global.u64 	[%rd132+16], %rd150;
	st.global.u64 	[%rd132+24], %rd149;
$L__BB0_43:
	ret;

}
	// .globl	hint_gen_kernel
.visible .entry hint_gen_kernel(
	.param .align 8 .b8 hint_gen_kernel_param_0[40],
	.param .u64 .ptr .align 1 hint_gen_kernel_param_1,
	.param .u64 .ptr .align 1 hint_gen_kernel_param_2,
	.param .u64 .ptr .align 1 hint_gen_kernel_param_3,
	.param .u64 .ptr .align 1 hint_gen_kernel_param_4
)
{
	.reg .pred 	%p<13>;
	.reg .b16 	%rs<5>;
	.reg .b32 	%r<689>;
	.reg .b64 	%rd<92>;

	ld.param.u64 	%rd41, [hint_gen_kernel_param_0+16];
	ld.param.u64 	%rd40, [hint_gen_kernel_param_0+8];
	ld.param.u64 	%rd39, [hint_gen_kernel_param_0];
	ld.param.v2.u32 	{%r23, %r24}, [hint_gen_kernel_param_0+24];
	ld.param.u64 	%rd42, [hint_gen_kernel_param_1];
	ld.param.u64 	%rd43, [hint_gen_kernel_param_2];
	ld.param.u64 	%rd44, [hint_gen_kernel_param_3];
	mov.u32 	%r27, %ctaid.x;
	mov.u32 	%r28, %ntid.x;
	mov.u32 	%r29, %tid.x;
	mad.lo.s32 	%r1, %r27, %r28, %r29;
	setp.ge.u32 	%p1, %r1, %r24;
	@%p1 bra 	$L__BB1_20;
	setp.eq.s64 	%p2, %rd41, 0;
	mov.b64 	%rd84, 0;
	mov.u64 	%rd85, %rd84;
	mov.u64 	%rd86, %rd84;
	mov.u64 	%rd87, %rd84;
	@%p2 bra 	$L__BB1_19;
	cvta.to.global.u64 	%rd3, %rd44;
	cvta.to.global.u64 	%rd4, %rd43;
	cvta.to.global.u64 	%rd5, %rd42;
	mov.b64 	%rd75, 0;
	mov.u64 	%rd87, %rd75;
	mov.u64 	%rd86, %rd75;
	mov.u64 	%rd85, %rd75;
	mov.u64 	%rd84, %rd75;
$L__BB1_3:
	cvt.u32.u64 	%r30, %rd75;
	shr.u64 	%rd48, %rd75, 3;
	cvt.u32.u64 	%r31, %rd48;
	add.s64 	%rd49, %rd41, 7;
	shr.u64 	%rd50, %rd49, 3;
	cvt.u32.u64 	%r32, %rd50;
	mad.lo.s32 	%r33, %r1, %r32, %r31;
	and.b32  	%r34, %r30, 7;
	cvt.u64.u32 	%rd51, %r33;
	add.s64 	%rd52, %rd3, %rd51;
	ld.global.nc.u8 	%rs1, [%rd52];
	cvt.u16.u8 	%rs2, %rs1;
	shr.u16 	%rs3, %rs2, %r34;
	and.b16  	%rs4, %rs3, 1;
	setp.eq.b16 	%p3, %rs4, 1;
	not.pred 	%p4, %p3;
	@%p4 bra 	$L__BB1_18;
	cvt.u64.u32 	%rd80, %r1;
	shl.b64 	%rd53, %rd75, 5;
	add.s64 	%rd54, %rd5, %rd53;
	ld.global.nc.u32 	%r2, [%rd54];
	ld.global.nc.u32 	%r3, [%rd54+4];
	ld.global.nc.u32 	%r36, [%rd54+8];
	ld.global.nc.u32 	%r37, [%rd54+12];
	ld.global.nc.u32 	%r4, [%rd54+16];
	ld.global.nc.u32 	%r5, [%rd54+20];
	ld.global.nc.u32 	%r38, [%rd54+24];
	ld.global.nc.u32 	%r39, [%rd54+28];
	add.s32 	%r6, %r2, 1634760805;
	add.s32 	%r7, %r3, 857760878;
	shf.l.wrap.b32 	%r40, %r7, %r7, 16;
	add.s32 	%r41, %r5, %r40;
	xor.b32  	%r42, %r3, %r41;
	shf.l.wrap.b32 	%r43, %r42, %r42, 12;
	add.s32 	%r44, %r7, %r43;
	xor.b32  	%r45, %r40, %r44;
	shf.l.wrap.b32 	%r46, %r45, %r45, 8;
	add.s32 	%r8, %r41, %r46;
	xor.b32  	%r47, %r43, %r8;
	shf.l.wrap.b32 	%r9, %r47, %r47, 7;
	add.s32 	%r48, %r36, 2036477234;
	shf.l.wrap.b32 	%r49, %r48, %r48, 16;
	add.s32 	%r50, %r38, %r49;
	xor.b32  	%r51, %r36, %r50;
	shf.l.wrap.b32 	%r52, %r51, %r51, 12;
	add.s32 	%r53, %r48, %r52;
	xor.b32  	%r54, %r49, %r53;
	shf.l.wrap.b32 	%r10, %r54, %r54, 8;
	add.s32 	%r11, %r50, %r10;
	xor.b32  	%r55, %r52, %r11;
	shf.l.wrap.b32 	%r12, %r55, %r55, 7;
	add.s32 	%r56, %r37, 1797285236;
	shf.l.wrap.b32 	%r57, %r56, %r56, 16;
	add.s32 	%r58, %r39, %r57;
	xor.b32  	%r59, %r37, %r58;
	shf.l.wrap.b32 	%r60, %r59, %r59, 12;
	add.s32 	%r13, %r56, %r60;
	xor.b32  	%r61, %r57, %r13;
	shf.l.wrap.b32 	%r14, %r61, %r61, 8;
	add.s32 	%r15, %r58, %r14;
	xor.b32  	%r62, %r60, %r15;
	shf.l.wrap.b32 	%r16, %r62, %r62, 7;
	add.s32 	%r17, %r44, %r12;
	add.s32 	%r18, %r53, %r16;
	xor.b32  	%r63, %r46, %r18;
	shf.l.wrap.b32 	%r19, %r63, %r63, 16;
	mov.b32 	%r688, 0;
$L__BB1_5:
	add.s32 	%r21, %r688, 63;
	xor.b32  	%r64, %r21, %r6;
	shf.l.wrap.b32 	%r65, %r64, %r64, 16;
	add.s32 	%r66, %r4, %r65;
	xor.b32  	%r67, %r2, %r66;
	shf.l.wrap.b32 	%r68, %r67, %r67, 12;
	add.s32 	%r69, %r6, %r68;
	xor.b32  	%r70, %r65, %r69;
	shf.l.wrap.b32 	%r71, %r70, %r70, 8;
	add.s32 	%r72, %r66, %r71;
	xor.b32  	%r73, %r68, %r72;
	shf.l.wrap.b32 	%r74, %r73, %r73, 7;
	add.s32 	%r75, %r69, %r9;
	xor.b32  	%r76, %r14, %r75;
	shf.l.wrap.b32 	%r77, %r76, %r76, 16;
	add.s32 	%r78, %r11, %r77;
	xor.b32  	%r79, %r9, %r78;
	shf.l.wrap.b32 	%r80, %r79, %r79, 12;
	add.s32 	%r81, %r75, %r80;
	xor.b32  	%r82, %r77, %r81;
	shf.l.wrap.b32 	%r83, %r82, %r82, 8;
	add.s32 	%r84, %r78, %r83;
	xor.b32  	%r85, %r80, %r84;
	shf.l.wrap.b32 	%r86, %r85, %r85, 7;
	xor.b32  	%r87, %r71, %r17;
	shf.l.wrap.b32 	%r88, %r87, %r87, 16;
	add.s32 	%r89, %r15, %r88;
	xor.b32  	%r90, %r12, %r89;
	shf.l.wrap.b32 	%r91, %r90, %r90, 12;
	add.s32 	%r92, %r17, %r91;
	xor.b32  	%r93, %r88, %r92;
	shf.l.wrap.b32 	%r94, %r93, %r93, 8;
	add.s32 	%r95, %r89, %r94;
	xor.b32  	%r96, %r91, %r95;
	shf.l.wrap.b32 	%r97, %r96, %r96, 7;
	add.s32 	%r98, %r72, %r19;
	xor.b32  	%r99, %r16, %r98;
	shf.l.wrap.b32 	%r100, %r99, %r99, 12;
	add.s32 	%r101, %r18, %r100;
	xor.b32  	%r102, %r19, %r101;
	shf.l.wrap.b32 	%r103, %r102, %r102, 8;
	add.s32 	%r104, %r98, %r103;
	xor.b32  	%r105, %r100, %r104;
	shf.l.wrap.b32 	%r106, %r105, %r105, 7;
	add.s32 	%r107, %r13, %r74;
	xor.b32  	%r108, %r10, %r107;
	shf.l.wrap.b32 	%r109, %r108, %r108, 16;
	add.s32 	%r110, %r8, %r109;
	xor.b32  	%r111, %r74, %r110;
	shf.l.wrap.b32 	%r112, %r111, %r111, 12;
	add.s32 	%r113, %r107, %r112;
	xor.b32  	%r114, %r109, %r113;
	shf.l.wrap.b32 	%r115, %r114, %r114, 8;
	add.s32 	%r116, %r110, %r115;
	xor.b32  	%r117, %r112, %r116;
	shf.l.wrap.b32 	%r118, %r117, %r117, 7;
	add.s32 	%r119, %r81, %r118;
	xor.b32  	%r120, %r94, %r119;
	shf.l.wrap.b32 	%r121, %r120, %r120, 16;
	add.s32 	%r122, %r104, %r121;
	xor.b32  	%r123, %r118, %r122;
	shf.l.wrap.b32 	%r124, %r123, %r123, 12;
	add.s32 	%r125, %r119, %r124;
	xor.b32  	%r126, %r121, %r125;
	shf.l.wrap.b32 	%r127, %r126, %r126, 8;
	add.s32 	%r128, %r122, %r127;
	xor.b32  	%r129, %r124, %r128;
	shf.l.wrap.b32 	%r130, %r129, %r129, 7;
	add.s32 	%r131, %r92, %r86;
	xor.b32  	%r132, %r103, %r131;
	shf.l.wrap.b32 	%r133, %r132, %r132, 16;
	add.s32 	%r134, %r116, %r133;
	xor.b32  	%r135, %r86, %r134;
	shf.l.wrap.b32 	%r136, %r135, %r135, 12;
	add.s32 	%r137, %r131, %r136;
	xor.b32  	%r138, %r133, %r137;
	shf.l.wrap.b32 	%r139, %r138, %r138, 8;
	add.s32 	%r140, %r134, %r139;
	xor.b32  	%r141, %r136, %r140;
	shf.l.wrap.b32 	%r142, %r141, %r141, 7;
	add.s32 	%r143, %r101, %r97;
	xor.b32  	%r144, %r115, %r143;
	shf.l.wrap.b32 	%r145, %r144, %r144, 16;
	add.s32 	%r146, %r84, %r145;
	xor.b32  	%r147, %r97, %r146;
	shf.l.wrap.b32 	%r148, %r147, %r147, 12;
	add.s32 	%r149, %r143, %r148;
	xor.b32  	%r150, %r145, %r149;
	shf.l.wrap.b32 	%r151, %r150, %r150, 8;
	add.s32 	%r152, %r146, %r151;
	xor.b32  	%r153, %r148, %r152;
	shf.l.wrap.b32 	%r154, %r153, %r153, 7;
	add.s32 	%r155, %r113, %r106;
	xor.b32  	%r156, %r83, %r155;
	shf.l.wrap.b32 	%r157, %r156, %r156, 16;
	add.s32 	%r158, %r95, %r157;
	xor.b32  	%r159, %r106, %r158;
	shf.l.wrap.b32 	%r160, %r159, %r159, 12;
	add.s32 	%r161, %r155, %r160;
	xor.b32  	%r162, %r157, %r161;
	shf.l.wrap.b32 	%r163, %r162, %r162, 8;
	add.s32 	%r164, %r158, %r163;
	xor.b32  	%r165, %r160, %r164;
	shf.l.wrap.b32 	%r166, %r165, %r165, 7;
	add.s32 	%r167, %r125, %r142;
	xor.b32  	%r168, %r163, %r167;
	shf.l.wrap.b32 	%r169, %r168, %r168, 16;
	add.s32 	%r170, %r152, %r169;
	xor.b32  	%r171, %r142, %r170;
	shf.l.wrap.b32 	%r172, %r171, %r171, 12;
	add.s32 	%r173, %r167, %r172;
	xor.b32  	%r174, %r169, %r173;
	shf.l.wrap.b32 	%r175, %r174, %r174, 8;
	add.s32 	%r176, %r170, %r175;
	xor.b32  	%r177, %r172, %r176;
	shf.l.wrap.b32 	%r178, %r177, %r177, 7;
	add.s32 	%r179, %r137, %r154;
	xor.b32  	%r180, %r127, %r179;
	shf.l.wrap.b32 	%r181, %r180, %r180, 16;
	add.s32 	%r182, %r164, %r181;
	xor.b32  	%r183, %r154, %r182;
	shf.l.wrap.b32 	%r184, %r183, %r183, 12;
	add.s32 	%r185, %r179, %r184;
	xor.b32  	%r186, %r181, %r185;
	shf.l.wrap.b32 	%r187, %r186, %r186, 8;
	add.s32 	%r188, %r182, %r187;
	xor.b32  	%r189, %r184, %r188;
	shf.l.wrap.b32 	%r190, %r189, %r189, 7;
	add.s32 	%r191, %r149, %r166;
	xor.b32  	%r192, %r139, %r191;
	shf.l.wrap.b32 	%r193, %r192, %r192, 16;
	add.s32 	%r194, %r128, %r193;
	xor.b32  	%r195, %r166, %r194;
	shf.l.wrap.b32 	%r196, %r195, %r195, 12;
	add.s32 	%r197, %r191, %r196;
	xor.b32  	%r198, %r193, %r197;
	shf.l.wrap.b32 	%r199, %r198, %r198, 8;
	add.s32 	%r200, %r194, %r199;
	xor.b32  	%r201, %r196, %r200;
	shf.l.wrap.b32 	%r202, %r201, %r201, 7;
	add.s32 	%r203, %r161, %r130;
	xor.b32  	%r204, %r151, %r203;
	shf.l.wrap.b32 	%r205, %r204, %r204, 16;
	add.s32 	%r206, %r140, %r205;
	xor.b32  	%r207, %r130, %r206;
	shf.l.wrap.b32 	%r208, %r207, %r207, 12;
	add.s32 	%r209, %r203, %r208;
	xor.b32  	%r210, %r205, %r209;
	shf.l.wrap.b32 	%r211, %r210, %r210, 8;
	add.s32 	%r212, %r206, %r211;
	xor.b32  	%r213, %r208, %r212;
	shf.l.wrap.b32 	%r214, %r213, %r213, 7;
	add.s32 	%r215, %r173, %r214;
	xor.b32  	%r216, %r187, %r215;
	shf.l.wrap.b32 	%r217, %r216, %r216, 16;
	add.s32 	%r218, %r200, %r217;
	xor.b32  	%r219, %r214, %r218;
	shf.l.wrap.b32 	%r220, %r219, %r219, 12;
	add.s32 	%r221, %r215, %r220;
	xor.b32  	%r222, %r217, %r221;
	shf.l.wrap.b32 	%r223, %r222, %r222, 8;
	add.s32 	%r224, %r218, %r223;
	xor.b32  	%r225, %r220, %r224;
	shf.l.wrap.b32 	%r226, %r225, %r225, 7;
	add.s32 	%r227, %r185, %r178;
	xor.b32  	%r228, %r199, %r227;
	shf.l.wrap.b32 	%r229, %r228, %r228, 16;
	add.s32 	%r230, %r212, %r229;
	xor.b32  	%r231, %r178, %r230;
	shf.l.wrap.b32 	%r232, %r231, %r231, 12;
	add.s32 	%r233, %r227, %r232;
	xor.b32  	%r234, %r229, %r233;
	shf.l.wrap.b32 	%r235, %r234, %r234, 8;
	add.s32 	%r236, %r230, %r235;
	xor.b32  	%r237, %r232, %r236;
	shf.l.wrap.b32 	%r238, %r237, %r237, 7;
	add.s32 	%r239, %r197, %r190;
	xor.b32  	%r240, %r211, %r239;
	shf.l.wrap.b32 	%r241, %r240, %r240, 16;
	add.s32 	%r242, %r176, %r241;
	xor.b32  	%r243, %r190, %r242;
	shf.l.wrap.b32 	%r244, %r243, %r243, 12;
	add.s32 	%r245, %r239, %r244;
	xor.b32  	%r246, %r241, %r245;
	shf.l.wrap.b32 	%r247, %r246, %r246, 8;
	add.s32 	%r248, %r242, %r247;
	xor.b32  	%r249, %r244, %r248;
	shf.l.wrap.b32 	%r250, %r249, %r249, 7;
	add.s32 	%r251, %r209, %r202;
	xor.b32  	%r252, %r175, %r251;
	shf.l.wrap.b32 	%r253, %r252, %r252, 16;
	add.s32 	%r254, %r188, %r253;
	xor.b32  	%r255, %r202, %r254;
	shf.l.wrap.b32 	%r256, %r255, %r255, 12;
	add.s32 	%r257, %r251, %r256;
	xor.b32  	%r258, %r253, %r257;
	shf.l.wrap.b32 	%r259, %r258, %r258, 8;
	add.s32 	%r260, %r254, %r259;
	xor.b32  	%r261, %r256, %r260;
	shf.l.wrap.b32 	%r262, %r261, %r261, 7;
	add.s32 	%r263, %r221, %r238;
	xor.b32  	%r264, %r259, %r263;
	shf.l.wrap.b32 	%r265, %r264, %r264, 16;
	add.s32 	%r266, %r248, %r265;
	xor.b32  	%r267, %r238, %r266;
	shf.l.wrap.b32 	%r268, %r267, %r267, 12;
	add.s32 	%r269, %r263, %r268;
	xor.b32  	%r270, %r265, %r269;
	shf.l.wrap.b32 	%r271, %r270, %r270, 8;
	add.s32 	%r272, %r266, %r271;
	xor.b32  	%r273, %r268, %r272;
	shf.l.wrap.b32 	%r274, %r273, %r273, 7;
	add.s32 	%r275, %r233, %r250;
	xor.b32  	%r276, %r223, %r275;
	shf.l.wrap.b32 	%r277, %r276, %r276, 16;
	add.s32 	%r278, %r260, %r277;
	xor.b32  	%r279, %r250, %r278;
	shf.l.wrap.b32 	%r280, %r279, %r279, 12;
	add.s32 	%r281, %r275, %r280;
	xor.b32  	%r282, %r277, %r281;
	shf.l.wrap.b32 	%r283, %r282, %r282, 8;
	add.s32 	%r284, %r278, %r283;
	xor.b32  	%r285, %r280, %r284;
	shf.l.wrap.b32 	%r286, %r285, %r285, 7;
	add.s32 	%r287, %r245, %r262;
	xor.b32  	%r288, %r235, %r287;
	shf.l.wrap.b32 	%r289, %r288, %r288, 16;
	add.s32 	%r290, %r224, %r289;
	xor.b32  	%r291, %r262, %r290;
	shf.l.wrap.b32 	%r292, %r291, %r291, 12;
	add.s32 	%r293, %r287, %r292;
	xor.b32  	%r294, %r289, %r293;
	shf.l.wrap.b32 	%r295, %r294, %r294, 8;
	add.s32 	%r296, %r290, %r295;
	xor.b32  	%r297, %r292, %r296;
	shf.l.wrap.b32 	%r298, %r297, %r297, 7;
	add.s32 	%r299, %r257, %r226;
	xor.b32  	%r300, %r247, %r299;
	shf.l.wrap.b32 	%r301, %r300, %r300, 16;
	add.s32 	%r302, %r236, %r301;
	xor.b32  	%r303, %r226, %r302;
	shf.l.wrap.b32 	%r304, %r303, %r303, 12;
	add.s32 	%r305, %r299, %r304;
	xor.b32  	%r306, %r301, %r305;
	shf.l.wrap.b32 	%r307, %r306, %r306, 8;
	add.s32 	%r308, %r302, %r307;
	xor.b32  	%r309, %r304, %r308;
	shf.l.wrap.b32 	%r310, %r309, %r309, 7;
	add.s32 	%r311, %r269, %r310;
	xor.b32  	%r312, %r283, %r311;
	shf.l.wrap.b32 	%r313, %r312, %r312, 16;
	add.s32 	%r314, %r296, %r313;
	xor.b32  	%r315, %r310, %r314;
	shf.l.wrap.b32 	%r316, %r315, %r315, 12;
	add.s32 	%r317, %r311, %r316;
	xor.b32  	%r318, %r313, %r317;
	shf.l.wrap.b32 	%r319, %r318, %r318, 8;
	add.s32 	%r320, %r281, %r274;
	xor.b32  	%r321, %r295, %r320;
	shf.l.wrap.b32 	%r322, %r321, %r321, 16;
	add.s32 	%r323, %r308, %r322;
	xor.b32  	%r324, %r274, %r323;
	shf.l.wrap.b32 	%r325, %r324, %r324, 12;
	add.s32 	%r326, %r320, %r325;
	xor.b32  	%r327, %r322, %r326;
	shf.l.wrap.b32 	%r328, %r327, %r327, 8;
	add.s32 	%r329, %r323, %r328;
	xor.b32  	%r330, %r325, %r329;
	shf.l.wrap.b32 	%r331, %r330, %r330, 7;
	add.s32 	%r332, %r293, %r286;
	xor.b32  	%r333, %r307, %r332;
	shf.l.wrap.b32 	%r334, %r333, %r333, 16;
	add.s32 	%r335, %r272, %r334;
	xor.b32  	%r336, %r286, %r335;
	shf.l.wrap.b32 	%r337, %r336, %r336, 12;
	add.s32 	%r338, %r332, %r337;
	xor.b32  	%r339, %r334, %r338;
	shf.l.wrap.b32 	%r340, %r339, %r339, 8;
	add.s32 	%r341, %r335, %r340;
	xor.b32  	%r342, %r337, %r341;
	shf.l.wrap.b32 	%r343, %r342, %r342, 7;
	add.s32 	%r344, %r305, %r298;
	xor.b32  	%r345, %r271, %r344;
	shf.l.wrap.b32 	%r346, %r345, %r345, 16;
	add.s32 	%r347, %r284, %r346;
	xor.b32  	%r348, %r298, %r347;
	shf.l.wrap.b32 	%r349, %r348, %r348, 12;
	add.s32 	%r350, %r344, %r349;
	xor.b32  	%r351, %r346, %r350;
	shf.l.wrap.b32 	%r352, %r351, %r351, 8;
	add.s32 	%r353, %r347, %r352;
	add.s32 	%r354, %r317, %r331;
	xor.b32  	%r355, %r352, %r354;
	shf.l.wrap.b32 	%r356, %r355, %r355, 16;
	add.s32 	%r357, %r341, %r356;
	xor.b32  	%r358, %r331, %r357;
	shf.l.wrap.b32 	%r359, %r358, %r358, 12;
	add.s32 	%r360, %r354, %r359;
	add.s32 	%r361, %r326, %r343;
	xor.b32  	%r362, %r319, %r361;
	shf.l.wrap.b32 	%r363, %r362, %r362, 16;
	add.s32 	%r364, %r353, %r363;
	xor.b32  	%r365, %r343, %r364;
	shf.l.wrap.b32 	%r366, %r365, %r365, 12;
	add.s32 	%r367, %r361, %r366;
	add.s32 	%r368, %r360, 1634760805;
	add.s32 	%r369, %r367, 857760878;
	cvt.u64.u32 	%rd55, %r369;
	shl.b64 	%rd56, %rd55, 32;
	cvt.u64.u32 	%rd57, %r368;
	or.b64  	%rd13, %rd56, %rd57;
	or.b64  	%rd58, %rd56, %rd40;
	and.b64  	%rd59, %rd58, -4294967296;
	setp.ne.s64 	%p5, %rd59, 0;
	@%p5 bra 	$L__BB1_7;
	cvt.u32.u64 	%r370, %rd40;
	cvt.u32.u64 	%r371, %rd13;
	rem.u32 	%r372, %r371, %r370;
	cvt.u64.u32 	%rd81, %r372;
	bra.uni 	$L__BB1_8;
$L__BB1_7:
	rem.u64 	%rd81, %rd13, %rd40;
$L__BB1_8:
	or.b64  	%rd60, %rd80, %rd40;
	and.b64  	%rd61, %rd60, -4294967296;
	setp.ne.s64 	%p6, %rd61, 0;
	@%p6 bra 	$L__BB1_10;
	cvt.u32.u64 	%r373, %rd40;
	cvt.u32.u64 	%r374, %rd80;
	rem.u32 	%r375, %r374, %r373;
	cvt.u64.u32 	%rd82, %r375;
	bra.uni 	$L__BB1_11;
$L__BB1_10:
	rem.u64 	%rd82, %rd80, %rd40;
$L__BB1_11:
	add.s64 	%rd62, %rd81, %rd40;
	sub.s64 	%rd20, %rd62, %rd82;
	or.b64  	%rd63, %rd20, %rd40;
	and.b64  	%rd64, %rd63, -4294967296;
	setp.ne.s64 	%p7, %rd64, 0;
	@%p7 bra 	$L__BB1_13;
	cvt.u32.u64 	%r376, %rd40;
	cvt.u32.u64 	%r377, %rd20;
	rem.u32 	%r378, %r377, %r376;
	cvt.u64.u32 	%rd83, %r378;
	bra.uni 	$L__BB1_14;
$L__BB1_13:
	rem.u64 	%rd83, %rd20, %rd40;
$L__BB1_14:
	max.u64 	%rd65, %rd80, %rd83;
	cvt.u32.u64 	%r379, %rd65;
	add.s32 	%r380, %r21, -2147483648;
	xor.b32  	%r381, %r380, %r6;
	shf.l.wrap.b32 	%r382, %r381, %r381, 16;
	add.s32 	%r383, %r4, %r382;
	xor.b32  	%r384, %r2, %r383;
	shf.l.wrap.b32 	%r385, %r384, %r384, 12;
	add.s32 	%r386, %r6, %r385;
	xor.b32  	%r387, %r382, %r386;
	shf.l.wrap.b32 	%r388, %r387, %r387, 8;
	add.s32 	%r389, %r383, %r388;
	xor.b32  	%r390, %r385, %r389;
	shf.l.wrap.b32 	%r391, %r390, %r390, 7;
	xor.b32  	%r392, %r7, %r379;
	shf.l.wrap.b32 	%r393, %r392, %r392, 16;
	add.s32 	%r394, %r5, %r393;
	xor.b32  	%r395, %r3, %r394;
	shf.l.wrap.b32 	%r396, %r395, %r395, 12;
	add.s32 	%r397, %r7, %r396;
	xor.b32  	%r398, %r393, %r397;
	shf.l.wrap.b32 	%r399, %r398, %r398, 8;
	add.s32 	%r400, %r394, %r399;
	xor.b32  	%r401, %r396, %r400;
	shf.l.wrap.b32 	%r402, %r401, %r401, 7;
	add.s32 	%r403, %r386, %r402;
	xor.b32  	%r404, %r14, %r403;
	shf.l.wrap.b32 	%r405, %r404, %r404, 16;
	add.s32 	%r406, %r11, %r405;
	xor.b32  	%r407, %r402, %r406;
	shf.l.wrap.b32 	%r408, %r407, %r407, 12;
	add.s32 	%r409, %r403, %r408;
	xor.b32  	%r410, %r405, %r409;
	shf.l.wrap.b32 	%r411, %r410, %r410, 8;
	add.s32 	%r412, %r406, %r411;
	xor.b32  	%r413, %r408, %r412;
	shf.l.wrap.b32 	%r414, %r413, %r413, 7;
	add.s32 	%r415, %r397, %r12;
	xor.b32  	%r416, %r388, %r415;
	shf.l.wrap.b32 	%r417, %r416, %r416, 16;
	add.s32 	%r418, %r15, %r417;
	xor.b32  	%r419, %r12, %r418;
	shf.l.wrap.b32 	%r420, %r419, %r419, 12;
	add.s32 	%r421, %r415, %r420;
	xor.b32  	%r422, %r417, %r421;
	shf.l.wrap.b32 	%r423, %r422, %r422, 8;
	add.s32 	%r424, %r418, %r423;
	xor.b32  	%r425, %r420, %r424;
	shf.l.wrap.b32 	%r426, %r425, %r425, 7;
	xor.b32  	%r427, %r399, %r18;
	shf.l.wrap.b32 	%r428, %r427, %r427, 16;
	add.s32 	%r429, %r389, %r428;
	xor.b32  	%r430, %r16, %r429;
	shf.l.wrap.b32 	%r431, %r430, %r430, 12;
	add.s32 	%r432, %r18, %r431;
	xor.b32  	%r433, %r428, %r432;
	shf.l.wrap.b32 	%r434, %r433, %r433, 8;
	add.s32 	%r435, %r429, %r434;
	xor.b32  	%r436, %r431, %r435;
	shf.l.wrap.b32 	%r437, %r436, %r436, 7;
	add.s32 	%r438, %r13, %r391;
	xor.b32  	%r439, %r10, %r438;
	shf.l.wrap.b32 	%r440, %r439, %r439, 16;
	add.s32 	%r441, %r400, %r440;
	xor.b32  	%r442, %r391, %r441;
	shf.l.wrap.b32 	%r443, %r442, %r442, 12;
	add.s32 	%r444, %r438, %r443;
	xor.b32  	%r445, %r440, %r444;
	shf.l.wrap.b32 	%r446, %r445, %r445, 8;
	add.s32 	%r447, %r441, %r446;
	xor.b32  	%r448, %r443, %r447;
	shf.l.wrap.b32 	%r449, %r448, %r448, 7;
	add.s32 	%r450, %r409, %r449;
	xor.b32  	%r451, %r423, %r450;
	shf.l.wrap.b32 	%r452, %r451, %r451, 16;
	add.s32 	%r453, %r435, %r452;
	xor.b32  	%r454, %r449, %r453;
	shf.l.wrap.b32 	%r455, %r454, %r454, 12;
	add.s32 	%r456, %r450, %r455;
	xor.b32  	%r457, %r452, %r456;
	shf.l.wrap.b32 	%r458, %r457, %r457, 8;
	add.s32 	%r459, %r453, %r458;
	xor.b32  	%r460, %r455, %r459;
	shf.l.wrap.b32 	%r461, %r460, %r460, 7;
	add.s32 	%r462, %r421, %r414;
	xor.b32  	%r463, %r434, %r462;
	shf.l.wrap.b32 	%r464, %r463, %r463, 16;
	add.s32 	%r465, %r447, %r464;
	xor.b32  	%r466, %r414, %r465;
	shf.l.wrap.b32 	%r467, %r466, %r466, 12;
	add.s32 	%r468, %r462, %r467;
	xor.b32  	%r469, %r464, %r468;
	shf.l.wrap.b32 	%r470, %r469, %r469, 8;
	add.s32 	%r471, %r465, %r470;
	xor.b32  	%r472, %r467, %r471;
	shf.l.wrap.b32 	%r473, %r472, %r472, 7;
	add.s32 	%r474, %r432, %r426;
	xor.b32  	%r475, %r446, %r474;
	shf.l.wrap.b32 	%r476, %r475, %r475, 16;
	add.s32 	%r477, %r412, %r476;
	xor.b32  	%r478, %r426, %r477;
	shf.l.wrap.b32 	%r479, %r478, %r478, 12;
	add.s32 	%r480, %r474, %r479;
	xor.b32  	%r481, %r476, %r480;
	shf.l.wrap.b32 	%r482, %r481, %r481, 8;
	add.s32 	%r483, %r477, %r482;
	xor.b32  	%r484, %r479, %r483;
	shf.l.wrap.b32 	%r485, %r484, %r484, 7;
	add.s32 	%r486, %r444, %r437;
	xor.b32  	%r487, %r411, %r486;
	shf.l.wrap.b32 	%r488, %r487, %r487, 16;
	add.s32 	%r489, %r424, %r488;
	xor.b32  	%r490, %r437, %r489;
	shf.l.wrap.b32 	%r491, %r490, %r490, 12;
	add.s32 	%r492, %r486, %r491;
	xor.b32  	%r493, %r488, %r492;
	shf.l.wrap.b32 	%r494, %r493, %r493, 8;
	add.s32 	%r495, %r489, %r494;
	xor.b32  	%r496, %r491, %r495;
	shf.l.wrap.b32 	%r497, %r496, %r496, 7;
	add.s32 	%r498, %r456, %r473;
	xor.b32  	%r499, %r494, %r498;
	shf.l.wrap.b32 	%r500, %r499, %r499, 16;
	add.s32 	%r501, %r483, %r500;
	xor.b32  	%r502, %r473, %r501;
	shf.l.wrap.b32 	%r503, %r502, %r502, 12;
	add.s32 	%r504, %r498, %r503;
	xor.b32  	%r505, %r500, %r504;
	shf.l.wrap.b32 	%r506, %r505, %r505, 8;
	add.s32 	%r507, %r501, %r506;
	xor.b32  	%r508, %r503, %r507;
	shf.l.wrap.b32 	%r509, %r508, %r508, 7;
	add.s32 	%r510, %r468, %r485;
	xor.b32  	%r511, %r458, %r510;
	shf.l.wrap.b32 	%r512, %r511, %r511, 16;
	add.s32 	%r513, %r495, %r512;
	xor.b32  	%r514, %r485, %r513;
	shf.l.wrap.b32 	%r515, %r514, %r514, 12;
	add.s32 	%r516, %r510, %r515;
	xor.b32  	%r517, %r512, %r516;
	shf.l.wrap.b32 	%r518, %r517, %r517, 8;
	add.s32 	%r519, %r513, %r518;
	xor.b32  	%r520, %r515, %r519;
	shf.l.wrap.b32 	%r521, %r520, %r520, 7;
	add.s32 	%r522, %r480, %r497;
	xor.b32  	%r523, %r470, %r522;
	shf.l.wrap.b32 	%r524, %r523, %r523, 16;
	add.s32 	%r525, %r459, %r524;
	xor.b32  	%r526, %r497, %r525;
	shf.l.wrap.b32 	%r527, %r526, %r526, 12;
	add.s32 	%r528, %r522, %r527;
	xor.b32  	%r529, %r524, %r528;
	shf.l.wrap.b32 	%r530, %r529, %r529, 8;
	add.s32 	%r531, %r525, %r530;
	xor.b32  	%r532, %r527, %r531;
	shf.l.wrap.b32 	%r533, %r532, %r532, 7;
	add.s32 	%r534, %r492, %r461;
	xor.b32  	%r535, %r482, %r534;
	shf.l.wrap.b32 	%r536, %r535, %r535, 16;
	add.s32 	%r537, %r471, %r536;
	xor.b32  	%r538, %r461, %r537;
	shf.l.wrap.b32 	%r539, %r538, %r538, 12;
	add.s32 	%r540, %r534, %r539;
	xor.b32  	%r541, %r536, %r540;
	shf.l.wrap.b32 	%r542, %r541, %r541, 8;
	add.s32 	%r543, %r537, %r542;
	xor.b32  	%r544, %r539, %r543;
	shf.l.wrap.b32 	%r545, %r544, %r544, 7;
	add.s32 	%r546, %r504, %r545;
	xor.b32  	%r547, %r518, %r546;
	shf.l.wrap.b32 	%r548, %r547, %r547, 16;
	add.s32 	%r549, %r531, %r548;
	xor.b32  	%r550, %r545, %r549;
	shf.l.wrap.b32 	%r551, %r550, %r550, 12;
	add.s32 	%r552, %r546, %r551;
	xor.b32  	%r553, %r548, %r552;
	shf.l.wrap.b32 	%r554, %r553, %r553, 8;
	add.s32 	%r555, %r549, %r554;
	xor.b32  	%r556, %r551, %r555;
	shf.l.wrap.b32 	%r557, %r556, %r556, 7;
	add.s32 	%r558, %r516, %r509;
	xor.b32  	%r559, %r530, %r558;
	shf.l.wrap.b32 	%r560, %r559, %r559, 16;
	add.s32 	%r561, %r543, %r560;
	xor.b32  	%r562, %r509, %r561;
	shf.l.wrap.b32 	%r563, %r562, %r562, 12;
	add.s32 	%r564, %r558, %r563;
	xor.b32  	%r565, %r560, %r564;
	shf.l.wrap.b32 	%r566, %r565, %r565, 8;
	add.s32 	%r567, %r561, %r566;
	xor.b32  	%r568, %r563, %r567;
	shf.l.wrap.b32 	%r569, %r568, %r568, 7;
	add.s32 	%r570, %r528, %r521;
	xor.b32  	%r571, %r542, %r570;
	shf.l.wrap.b32 	%r572, %r571, %r571, 16;
	add.s32 	%r573, %r507, %r572;
	xor.b32  	%r574, %r521, %r573;
	shf.l.wrap.b32 	%r575, %r574, %r574, 12;
	add.s32 	%r576, %r570, %r575;
	xor.b32  	%r577, %r572, %r576;
	shf.l.wrap.b32 	%r578, %r577, %r577, 8;
	add.s32 	%r579, %r573, %r578;
	xor.b32  	%r580, %r575, %r579;
	shf.l.wrap.b32 	%r581, %r580, %r580, 7;
	add.s32 	%r582, %r540, %r533;
	xor.b32  	%r583, %r506, %r582;
	shf.l.wrap.b32 	%r584, %r583, %r583, 16;
	add.s32 	%r585, %r519, %r584;
	xor.b32  	%r586, %r533, %r585;
	shf.l.wrap.b32 	%r587, %r586, %r586, 12;
	add.s32 	%r588, %r582, %r587;
	xor.b32  	%r589, %r584, %r588;
	shf.l.wrap.b32 	%r590, %r589, %r589, 8;
	add.s32 	%r591, %r585, %r590;
	xor.b32  	%r592, %r587, %r591;
	shf.l.wrap.b32 	%r593, %r592, %r592, 7;
	add.s32 	%r594, %r552, %r569;
	xor.b32  	%r595, %r590, %r594;
	shf.l.wrap.b32 	%r596, %r595, %r595, 16;
	add.s32 	%r597, %r579, %r596;
	xor.b32  	%r598, %r569, %r597;
	shf.l.wrap.b32 	%r599, %r598, %r598, 12;
	add.s32 	%r600, %r594, %r599;
	xor.b32  	%r601, %r596, %r600;
	shf.l.wrap.b32 	%r602, %r601, %r601, 8;
	add.s32 	%r603, %r597, %r602;
	xor.b32  	%r604, %r599, %r603;
	shf.l.wrap.b32 	%r605, %r604, %r604, 7;
	add.s32 	%r606, %r564, %r581;
	xor.b32  	%r607, %r554, %r606;
	shf.l.wrap.b32 	%r608, %r607, %r607, 16;
	add.s32 	%r609, %r591, %r608;
	xor.b32  	%r610, %r581, %r609;
	shf.l.wrap.b32 	%r611, %r610, %r610, 12;
	add.s32 	%r612, %r606, %r611;
	xor.b32  	%r613, %r608, %r612;
	shf.l.wrap.b32 	%r614, %r613, %r613, 8;
	add.s32 	%r615, %r609, %r614;
	xor.b32  	%r616, %r611, %r615;
	shf.l.wrap.b32 	%r617, %r616, %r616, 7;
	add.s32 	%r618, %r576, %r593;
	xor.b32  	%r619, %r566, %r618;
	shf.l.wrap.b32 	%r620, %r619, %r619, 16;
	add.s32 	%r621, %r555, %r620;
	xor.b32  	%r622, %r593, %r621;
	shf.l.wrap.b32 	%r623, %r622, %r622, 12;
	add.s32 	%r624, %r618, %r623;
	xor.b32  	%r625, %r620, %r624;
	shf.l.wrap.b32 	%r626, %r625, %r625, 8;
	add.s32 	%r627, %r621, %r626;
	xor.b32  	%r628, %r623, %r627;
	shf.l.wrap.b32 	%r629, %r628, %r628, 7;
	add.s32 	%r630, %r588, %r557;
	xor.b32  	%r631, %r578, %r630;
	shf.l.wrap.b32 	%r632, %r631, %r631, 16;
	add.s32 	%r633, %r567, %r632;
	xor.b32  	%r634, %r557, %r633;
	shf.l.wrap.b32 	%r635, %r634, %r634, 12;
	add.s32 	%r636, %r630, %r635;
	xor.b32  	%r637, %r632, %r636;
	shf.l.wrap.b32 	%r638, %r637, %r637, 8;
	add.s32 	%r639, %r633, %r638;
	xor.b32  	%r640, %r635, %r639;
	shf.l.wrap.b32 	%r641, %r640, %r640, 7;
	add.s32 	%r642, %r600, %r641;
	xor.b32  	%r643, %r614, %r642;
	shf.l.wrap.b32 	%r644, %r643, %r643, 16;
	add.s32 	%r645, %r627, %r644;
	xor.b32  	%r646, %r641, %r645;
	shf.l.wrap.b32 	%r647, %r646, %r646, 12;
	add.s32 	%r648, %r642, %r647;
	add.s32 	%r649, %r612, %r605;
	xor.b32  	%r650, %r626, %r649;
	shf.l.wrap.b32 	%r651, %r650, %r650, 16;
	add.s32 	%r652, %r639, %r651;
	xor.b32  	%r653, %r605, %r652;
	shf.l.wrap.b32 	%r654, %r653, %r653, 12;
	add.s32 	%r655, %r649, %r654;
	xor.b32  	%r656, %r651, %r655;
	shf.l.wrap.b32 	%r657, %r656, %r656, 8;
	add.s32 	%r658, %r652, %r657;
	xor.b32  	%r659, %r654, %r658;
	shf.l.wrap.b32 	%r660, %r659, %r659, 7;
	add.s32 	%r661, %r624, %r617;
	xor.b32  	%r662, %r638, %r661;
	shf.l.wrap.b32 	%r663, %r662, %r662, 16;
	add.s32 	%r664, %r603, %r663;
	xor.b32  	%r665, %r617, %r664;
	shf.l.wrap.b32 	%r666, %r665, %r665, 12;
	add.s32 	%r667, %r661, %r666;
	xor.b32  	%r668, %r663, %r667;
	shf.l.wrap.b32 	%r669, %r668, %r668, 8;
	add.s32 	%r670, %r664, %r669;
	add.s32 	%r671, %r636, %r629;
	xor.b32  	%r672, %r602, %r671;
	shf.l.wrap.b32 	%r673, %r672, %r672, 16;
	add.s32 	%r674, %r615, %r673;
	xor.b32  	%r675, %r629, %r674;
	shf.l.wrap.b32 	%r676, %r675, %r675, 12;
	add.s32 	%r677, %r671, %r676;
	xor.b32  	%r678, %r673, %r677;
	shf.l.wrap.b32 	%r679, %r678, %r678, 8;
	add.s32 	%r680, %r648, %r660;
	xor.b32  	%r681, %r679, %r680;
	shf.l.wrap.b32 	%r682, %r681, %r681, 16;
	add.s32 	%r683, %r670, %r682;
	xor.b32  	%r684, %r660, %r683;
	shr.u32 	%r685, %r684, 20;
	add.s32 	%r686, %r680, %r685;
	and.b32  	%r687, %r686, 1;
	setp.eq.b32 	%p8, %r687, 1;
	selp.b64 	%rd80, %rd80, %rd83, %p8;
	add.s32 	%r688, %r688, -1;
	setp.ne.s32 	%p9, %r21, 0;
	@%p9 bra 	$L__BB1_5;
	setp.ge.u64 	%p10, %rd80, %rd40;
	@%p10 bra 	$L__BB1_18;
	mad.lo.s64 	%rd25, %rd75, %rd40, %rd80;
	setp.ge.u64 	%p11, %rd25, %rd39;
	@%p11 bra 	$L__BB1_18;
	mad.lo.s64 	%rd66, %rd25, 48, %rd4;
	ld.global.nc.u64 	%rd67, [%rd66];
	xor.b64  	%rd87, %rd67, %rd87;
	ld.global.nc.u64 	%rd68, [%rd66+8];
	xor.b64  	%rd86, %rd68, %rd86;
	ld.global.nc.u64 	%rd69, [%rd66+16];
	xor.b64  	%rd85, %rd69, %rd85;
	ld.global.nc.u64 	%rd70, [%rd66+24];
	xor.b64  	%rd84, %rd70, %rd84;
$L__BB1_18:
	add.s64 	%rd75, %rd75, 1;
	setp.ne.s64 	%p12, %rd75, %rd41;
	@%p12 bra 	$L__BB1_3;
$L__BB1_19:
	ld.param.u64 	%rd74, [hint_gen_kernel_param_4];
	cvta.to.global.u64 	%rd71, %rd74;
	mul.wide.u32 	%rd72, %r1, 32;
	add.s64 	%rd73, %rd71, %rd72;
	st.global.u64 	[%rd73], %rd87;
	st.global.u64 	[%rd73+8], %rd86;
	st.global.u64 	[%rd73+16], %rd85;
	st.global.u64 	[%rd73+24], %rd84;
$L__BB1_20:
	ret;

}
	// .globl	hint_gen_kernel_tiled
.visible .entry hint_gen_kernel_tiled(
	.param .align 8 .b8 hint_gen_kernel_tiled_param_0[40],
	.param .u64 .ptr .align 1 hint_gen_kernel_tiled_param_1,
	.param .u64 .ptr .align 1 hint_gen_kernel_tiled_param_2,
	.param .u64 .ptr .align 1 hint_gen_kernel_tiled_param_3,
	.param .u64 .ptr .align 1 hint_gen_kernel_tiled_param_4
)
{
	.local .align 8 .b8 	__local_depot2[64];
	.reg .b64 	%SP;
	.reg .b64 	%SPL;
	.reg .pred 	%p<33>;
	.reg .b16 	%rs<5>;
	.reg .b32 	%r<830>;
	.reg .b64 	%rd<157>;

	mov.u64 	%SPL, __local_depot2;
	ld.param.u64 	%rd67, [hint_gen_kernel_tiled_param_0+16];
	ld.param.u64 	%rd66, [hint_gen_kernel_tiled_param_0+8];
	ld.param.u64 	%rd65, [hint_gen_kernel_tiled_param_0];
	ld.param.v2.u32 	{%r73, %r74}, [hint_gen_kernel_tiled_param_0+24];
	ld.param.u64 	%rd68, [hint_gen_kernel_tiled_param_1];
	ld.param.u64 	%rd69, [hint_gen_kernel_tiled_param_2];
	ld.param.u64 	%rd70, [hint_gen_kernel_tiled_param_3];
	add.u64 	%rd1, %SPL, 0;
	mov.u32 	%r77, %ctaid.x;
	mov.u32 	%r78, %ntid.x;
	mov.u32 	%r1, %tid.x;
	mad.lo.s32 	%r2, %r77, %r78, %r1;
	setp.ge.u32 	%p1, %r2, %r74;
	@%p1 bra 	$L__BB2_43;
	setp.eq.s64 	%p2, %rd67, 0;
	mov.b64 	%rd149, 0;
	mov.u64 	%rd150, %rd149;
	mov.u64 	%rd151, %rd149;
	mov.u64 	%rd152, %rd149;
	@%p2 bra 	$L__BB2_42;
	and.b32  	%r3, %r1, 31;
	cvta.to.global.u64 	%rd4, %rd70;
	cvta.to.global.u64 	%rd5, %rd69;
	cvta.to.global.u64 	%rd6, %rd68;
	mov.b64 	%rd134, 0;
	mov.u64 	%rd152, %rd134;
	mov.u64 	%rd151, %rd134;
	mov.u64 	%rd150, %rd134;
	mov.u64 	%rd149, %rd134;
$L__BB2_3:
	cvt.u32.u64 	%r80, %rd134;
	shr.u64 	%rd75, %rd134, 3;
	cvt.u32.u64 	%r81, %rd75;
	add.s64 	%rd76, %rd67, 7;
	shr.u64 	%rd77, %rd76, 3;
	cvt.u32.u64 	%r82, %rd77;
	mad.lo.s32 	%r83, %r2, %r82, %r81;
	cvt.u64.u32 	%rd78, %r83;
	add.s64 	%rd79, %rd4, %rd78;
	ld.global.nc.u8 	%rs2, [%rd79];
	cvt.u16.u8 	%rs3, %rs2;
	and.b32  	%r84, %r80, 7;
	shr.u16 	%rs4, %rs3, %r84;
	and.b16  	%rs1, %rs4, 1;
	setp.eq.b16 	%p3, %rs1, 1;
	mov.b32 	%r85, -1;
	vote.sync.ballot.b32 	%r86, %p3, %r85;
	setp.eq.s32 	%p5, %r86, 0;
	@%p5 bra 	$L__BB2_41;
	setp.ne.s32 	%p6, %r3, 0;
	@%p6 bra 	$L__BB2_6;
	shl.b64 	%rd80, %rd134, 5;
	add.s64 	%rd81, %rd6, %rd80;
	ld.global.nc.u32 	%r829, [%rd81];
	ld.global.nc.u32 	%r828, [%rd81+4];
	ld.global.nc.u32 	%r827, [%rd81+8];
	ld.global.nc.u32 	%r826, [%rd81+12];
	ld.global.nc.u32 	%r825, [%rd81+16];
	ld.global.nc.u32 	%r824, [%rd81+20];
	ld.global.nc.u32 	%r823, [%rd81+24];
	ld.global.nc.u32 	%r822, [%rd81+28];
$L__BB2_6:
	shfl.sync.idx.b32	%r829|%p7, %r829, 0, 31, -1;
	shfl.sync.idx.b32	%r828|%p8, %r828, 0, 31, -1;
	shfl.sync.idx.b32	%r827|%p9, %r827, 0, 31, -1;
	shfl.sync.idx.b32	%r826|%p10, %r826, 0, 31, -1;
	shfl.sync.idx.b32	%r825|%p11, %r825, 0, 31, -1;
	shfl.sync.idx.b32	%r824|%p12, %r824, 0, 31, -1;
	shfl.sync.idx.b32	%r823|%p13, %r823, 0, 31, -1;
	shfl.sync.idx.b32	%r822|%p14, %r822, 0, 31, -1;
	setp.eq.s16 	%p15, %rs1, 0;
	@%p15 bra 	$L__BB2_41;
	cvt.u64.u32 	%rd139, %r2;
	add.s32 	%r36, %r829, 1634760805;
	add.s32 	%r37, %r828, 857760878;
	xor.b32  	%r88, %r37, 1111577667;
	shf.l.wrap.b32 	%r89, %r88, %r88, 16;
	add.s32 	%r90, %r824, %r89;
	xor.b32  	%r91, %r828, %r90;
	shf.l.wrap.b32 	%r92, %r91, %r91, 12;
	add.s32 	%r93, %r37, %r92;
	xor.b32  	%r94, %r89, %r93;
	shf.l.wrap.b32 	%r95, %r94, %r94, 8;
	add.s32 	%r38, %r90, %r95;
	xor.b32  	%r96, %r92, %r38;
	shf.l.wrap.b32 	%r39, %r96, %r96, 7;
	add.s32 	%r97, %r827, 2036477234;
	shf.l.wrap.b32 	%r98, %r97, %r97, 16;
	add.s32 	%r99, %r823, %r98;
	xor.b32  	%r100, %r827, %r99;
	shf.l.wrap.b32 	%r101, %r100, %r100, 12;
	add.s32 	%r102, %r97, %r101;
	xor.b32  	%r103, %r98, %r102;
	shf.l.wrap.b32 	%r40, %r103, %r103, 8;
	add.s32 	%r41, %r99, %r40;
	xor.b32  	%r104, %r101, %r41;
	shf.l.wrap.b32 	%r42, %r104, %r104, 7;
	add.s32 	%r105, %r826, 1797285236;
	shf.l.wrap.b32 	%r106, %r105, %r105, 16;
	add.s32 	%r107, %r822, %r106;
	xor.b32  	%r108, %r826, %r107;
	shf.l.wrap.b32 	%r109, %r108, %r108, 12;
	add.s32 	%r43, %r105, %r109;
	xor.b32  	%r110, %r106, %r43;
	shf.l.wrap.b32 	%r44, %r110, %r110, 8;
	add.s32 	%r45, %r107, %r44;
	xor.b32  	%r111, %r109, %r45;
	shf.l.wrap.b32 	%r46, %r111, %r111, 7;
	add.s32 	%r47, %r93, %r42;
	add.s32 	%r48, %r102, %r46;
	xor.b32  	%r112, %r95, %r48;
	shf.l.wrap.b32 	%r49, %r112, %r112, 16;
	mov.b32 	%r821, 63;
$L__BB2_8:
	mul.hi.u32 	%r113, %r821, 613566757;
	sub.s32 	%r114, %r821, %r113;
	shr.u32 	%r115, %r114, 1;
	add.s32 	%r116, %r115, %r113;
	shr.u32 	%r117, %r116, 2;
	mul.lo.s32 	%r118, %r117, 7;
	sub.s32 	%r51, %r821, %r118;
	setp.ne.s32 	%p16, %r51, 6;
	setp.ne.s32 	%p17, %r821, 63;
	and.pred  	%p18, %p17, %p16;
	@%p18 bra 	$L__BB2_31;
	xor.b32  	%r124, %r117, %r36;
	shf.l.wrap.b32 	%r125, %r124, %r124, 16;
	add.s32 	%r126, %r825, %r125;
	xor.b32  	%r127, %r829, %r126;
	shf.l.wrap.b32 	%r128, %r127, %r127, 12;
	add.s32 	%r129, %r36, %r128;
	xor.b32  	%r130, %r125, %r129;
	shf.l.wrap.b32 	%r131, %r130, %r130, 8;
	add.s32 	%r132, %r126, %r131;
	xor.b32  	%r133, %r128, %r132;
	shf.l.wrap.b32 	%r134, %r133, %r133, 7;
	add.s32 	%r135, %r129, %r39;
	xor.b32  	%r136, %r44, %r135;
	shf.l.wrap.b32 	%r137, %r136, %r136, 16;
	add.s32 	%r138, %r41, %r137;
	xor.b32  	%r139, %r39, %r138;
	shf.l.wrap.b32 	%r140, %r139, %r139, 12;
	add.s32 	%r141, %r135, %r140;
	xor.b32  	%r142, %r137, %r141;
	shf.l.wrap.b32 	%r143, %r142, %r142, 8;
	add.s32 	%r144, %r138, %r143;
	xor.b32  	%r145, %r140, %r144;
	shf.l.wrap.b32 	%r146, %r145, %r145, 7;
	xor.b32  	%r147, %r131, %r47;
	shf.l.wrap.b32 	%r148, %r147, %r147, 16;
	add.s32 	%r149, %r45, %r148;
	xor.b32  	%r150, %r42, %r149;
	shf.l.wrap.b32 	%r151, %r150, %r150, 12;
	add.s32 	%r152, %r47, %r151;
	xor.b32  	%r153, %r148, %r152;
	shf.l.wrap.b32 	%r154, %r153, %r153, 8;
	add.s32 	%r155, %r149, %r154;
	xor.b32  	%r156, %r151, %r155;
	shf.l.wrap.b32 	%r157, %r156, %r156, 7;
	add.s32 	%r158, %r132, %r49;
	xor.b32  	%r159, %r46, %r158;
	shf.l.wrap.b32 	%r160, %r159, %r159, 12;
	add.s32 	%r161, %r48, %r160;
	xor.b32  	%r162, %r49, %r161;
	shf.l.wrap.b32 	%r163, %r162, %r162, 8;
	add.s32 	%r164, %r158, %r163;
	xor.b32  	%r165, %r160, %r164;
	shf.l.wrap.b32 	%r166, %r165, %r165, 7;
	add.s32 	%r167, %r43, %r134;
	xor.b32  	%r168, %r40, %r167;
	shf.l.wrap.b32 	%r169, %r168, %r168, 16;
	add.s32 	%r170, %r38, %r169;
	xor.b32  	%r171, %r134, %r170;
	shf.l.wrap.b32 	%r172, %r171, %r171, 12;
	add.s32 	%r173, %r167, %r172;
	xor.b32  	%r174, %r169, %r173;
	shf.l.wrap.b32 	%r175, %r174, %r174, 8;
	add.s32 	%r176, %r170, %r175;
	xor.b32  	%r177, %r172, %r176;
	shf.l.wrap.b32 	%r178, %r177, %r177, 7;
	add.s32 	%r179, %r141, %r178;
	xor.b32  	%r180, %r154, %r179;
	shf.l.wrap.b32 	%r181, %r180, %r180, 16;
	add.s32 	%r182, %r164, %r181;
	xor.b32  	%r183, %r178, %r182;
	shf.l.wrap.b32 	%r184, %r183, %r183, 12;
	add.s32 	%r185, %r179, %r184;
	xor.b32  	%r186, %r181, %r185;
	shf.l.wrap.b32 	%r187, %r186, %r186, 8;
	add.s32 	%r188, %r182, %r187;
	xor.b32  	%r189, %r184, %r188;
	shf.l.wrap.b32 	%r190, %r189, %r189, 7;
	add.s32 	%r191, %r152, %r146;
	xor.b32  	%r192, %r163, %r191;
	shf.l.wrap.b32 	%r193, %r192, %r192, 16;
	add.s32 	%r194, %r176, %r193;
	xor.b32  	%r195, %r146, %r194;
	shf.l.wrap.b32 	%r196, %r195, %r195, 12;
	add.s32 	%r197, %r191, %r196;
	xor.b32  	%r198, %r193, %r197;
	shf.l.wrap.b32 	%r199, %r198, %r198, 8;
	add.s32 	%r200, %r194, %r199;
	xor.b32  	%r201, %r196, %r200;
	shf.l.wrap.b32 	%r202, %r201, %r201, 7;
	add.s32 	%r203, %r161, %r157;
	xor.b32  	%r204, %r175, %r203;
	shf.l.wrap.b32 	%r205, %r204, %r204, 16;
	add.s32 	%r206, %r144, %r205;
	xor.b32  	%r207, %r157, %r206;
	shf.l.wrap.b32 	%r208, %r207, %r207, 12;
	add.s32 	%r209, %r203, %r208;
	xor.b32  	%r210, %r205, %r209;
	shf.l.wrap.b32 	%r211, %r210, %r210, 8;
	add.s32 	%r212, %r206, %r211;
	xor.b32  	%r213, %r208, %r212;
	shf.l.wrap.b32 	%r214, %r213, %r213, 7;
	add.s32 	%r215, %r173, %r166;
	xor.b32  	%r216, %r143, %r215;
	shf.l.wrap.b32 	%r217, %r216, %r216, 16;
	add.s32 	%r218, %r155, %r217;
	xor.b32  	%r219, %r166, %r218;
	shf.l.wrap.b32 	%r220, %r219, %r219, 12;
	add.s32 	%r221, %r215, %r220;
	xor.b32  	%r222, %r217, %r221;
	shf.l.wrap.b32 	%r223, %r222, %r222, 8;
	add.s32 	%r224, %r218, %r223;
	xor.b32  	%r225, %r220, %r224;
	shf.l.wrap.b32 	%r226, %r225, %r225, 7;
	add.s32 	%r227, %r185, %r202;
	xor.b32  	%r228, %r223, %r227;
	shf.l.wrap.b32 	%r229, %r228, %r228, 16;
	add.s32 	%r230, %r212, %r229;
	xor.b32  	%r231, %r202, %r230;
	shf.l.wrap.b32 	%r232, %r231, %r231, 12;
	add.s32 	%r233, %r227, %r232;
	xor.b32  	%r234, %r229, %r233;
	shf.l.wrap.b32 	%r235, %r234, %r234, 8;
	add.s32 	%r236, %r230, %r235;
	xor.b32  	%r237, %r232, %r236;
	shf.l.wrap.b32 	%r238, %r237, %r237, 7;
	add.s32 	%r239, %r197, %r214;
	xor.b32  	%r240, %r187, %r239;
	shf.l.wrap.b32 	%r241, %r240, %r240, 16;
	add.s32 	%r242, %r224, %r241;
	xor.b32  	%r243, %r214, %r242;
	shf.l.wrap.b32 	%r244, %r243, %r243, 12;
	add.s32 	%r245, %r239, %r244;
	xor.b32  	%r246, %r241, %r245;
	shf.l.wrap.b32 	%r247, %r246, %r246, 8;
	add.s32 	%r248, %r242, %r247;
	xor.b32  	%r249, %r244, %r248;
	shf.l.wrap.b32 	%r250, %r249, %r249, 7;
	add.s32 	%r251, %r209, %r226;
	xor.b32  	%r252, %r199, %r251;
	shf.l.wrap.b32 	%r253, %r252, %r252, 16;
	add.s32 	%r254, %r188, %r253;
	xor.b32  	%r255, %r226, %r254;
	shf.l.wrap.b32 	%r256, %r255, %r255, 12;
	add.s32 	%r257, %r251, %r256;
	xor.b32  	%r258, %r253, %r257;
	shf.l.wrap.b32 	%r259, %r258, %r258, 8;
	add.s32 	%r260, %r254, %r259;
	xor.b32  	%r261, %r256, %r260;
	shf.l.wrap.b32 	%r262, %r261, %r261, 7;
	add.s32 	%r263, %r221, %r190;
	xor.b32  	%r264, %r211, %r263;
	shf.l.wrap.b32 	%r265, %r264, %r264, 16;
	add.s32 	%r266, %r200, %r265;
	xor.b32  	%r267, %r190, %r266;
	shf.l.wrap.b32 	%r268, %r267, %r267, 12;
	add.s32 	%r269, %r263, %r268;
	xor.b32  	%r270, %r265, %r269;
	shf.l.wrap.b32 	%r271, %r270, %r270, 8;
	add.s32 	%r272, %r266, %r271;
	xor.b32  	%r273, %r268, %r272;
	shf.l.wrap.b32 	%r274, %r273, %r273, 7;
	add.s32 	%r275, %r233, %r274;
	xor.b32  	%r276, %r247, %r275;
	shf.l.wrap.b32 	%r277, %r276, %r276, 16;
	add.s32 	%r278, %r260, %r277;
	xor.b32  	%r279, %r274, %r278;
	shf.l.wrap.b32 	%r280, %r279, %r279, 12;
	add.s32 	%r281, %r275, %r280;
	xor.b32  	%r282, %r277, %r281;
	shf.l.wrap.b32 	%r283, %r282, %r282, 8;
	add.s32 	%r284, %r278, %r283;
	xor.b32  	%r285, %r280, %r284;
	shf.l.wrap.b32 	%r286, %r285, %r285, 7;
	add.s32 	%r287, %r245, %r238;
	xor.b32  	%r288, %r259, %r287;
	shf.l.wrap.b32 	%r289, %r288, %r288, 16;
	add.s32 	%r290, %r272, %r289;
	xor.b32  	%r291, %r238, %r290;
	shf.l.wrap.b32 	%r292, %r291, %r291, 12;
	add.s32 	%r293, %r287, %r292;
	xor.b32  	%r294, %r289, %r293;
	shf.l.wrap.b32 	%r295, %r294, %r294, 8;
	add.s32 	%r296, %r290, %r295;
	xor.b32  	%r297, %r292, %r296;
	shf.l.wrap.b32 	%r298, %r297, %r297, 7;
	add.s32 	%r299, %r257, %r250;
	xor.b32  	%r300, %r271, %r299;
	shf.l.wrap.b32 	%r301, %r300, %r300, 16;
	add.s32 	%r302, %r236, %r301;
	xor.b32  	%r303, %r250, %r302;
	shf.l.wrap.b32 	%r304, %r303, %r303, 12;
	add.s32 	%r305, %r299, %r304;
	xor.b32  	%r306, %r301, %r305;
	shf.l.wrap.b32 	%r307, %r306, %r306, 8;
	add.s32 	%r308, %r302, %r307;
	xor.b32  	%r309, %r304, %r308;
	shf.l.wrap.b32 	%r310, %r309, %r309, 7;
	add.s32 	%r311, %r269, %r262;
	xor.b32  	%r312, %r235, %r311;
	shf.l.wrap.b32 	%r313, %r312, %r312, 16;
	add.s32 	%r314, %r248, %r313;
	xor.b32  	%r315, %r262, %r314;
	shf.l.wrap.b32 	%r316, %r315, %r315, 12;
	add.s32 	%r317, %r311, %r316;
	xor.b32  	%r318, %r313, %r317;
	shf.l.wrap.b32 	%r319, %r318, %r318, 8;
	add.s32 	%r320, %r314, %r319;
	xor.b32  	%r321, %r316, %r320;
	shf.l.wrap.b32 	%r322, %r321, %r321, 7;
	add.s32 	%r323, %r281, %r298;
	xor.b32  	%r324, %r319, %r323;
	shf.l.wrap.b32 	%r325, %r324, %r324, 16;
	add.s32 	%r326, %r308, %r325;
	xor.b32  	%r327, %r298, %r326;
	shf.l.wrap.b32 	%r328, %r327, %r327, 12;
	add.s32 	%r329, %r323, %r328;
	xor.b32  	%r330, %r325, %r329;
	shf.l.wrap.b32 	%r331, %r330, %r330, 8;
	add.s32 	%r332, %r326, %r331;
	xor.b32  	%r333, %r328, %r332;
	shf.l.wrap.b32 	%r334, %r333, %r333, 7;
	add.s32 	%r335, %r293, %r310;
	xor.b32  	%r336, %r283, %r335;
	shf.l.wrap.b32 	%r337, %r336, %r336, 16;
	add.s32 	%r338, %r320, %r337;
	xor.b32  	%r339, %r310, %r338;
	shf.l.wrap.b32 	%r340, %r339, %r339, 12;
	add.s32 	%r341, %r335, %r340;
	xor.b32  	%r342, %r337, %r341;
	shf.l.wrap.b32 	%r343, %r342, %r342, 8;
	add.s32 	%r344, %r338, %r343;
	xor.b32  	%r345, %r340, %r344;
	shf.l.wrap.b32 	%r346, %r345, %r345, 7;
	add.s32 	%r347, %r305, %r322;
	xor.b32  	%r348, %r295, %r347;
	shf.l.wrap.b32 	%r349, %r348, %r348, 16;
	add.s32 	%r350, %r284, %r349;
	xor.b32  	%r351, %r322, %r350;
	shf.l.wrap.b32 	%r352, %r351, %r351, 12;
	add.s32 	%r353, %r347, %r352;
	xor.b32  	%r354, %r349, %r353;
	shf.l.wrap.b32 	%r355, %r354, %r354, 8;
	add.s32 	%r356, %r350, %r355;
	xor.b32  	%r357, %r352, %r356;
	shf.l.wrap.b32 	%r358, %r357, %r357, 7;
	add.s32 	%r359, %r317, %r286;
	xor.b32  	%r360, %r307, %r359;
	shf.l.wrap.b32 	%r361, %r360, %r360, 16;
	add.s32 	%r362, %r296, %r361;
	xor.b32  	%r363, %r286, %r362;
	shf.l.wrap.b32 	%r364, %r363, %r363, 12;
	add.s32 	%r365, %r359, %r364;
	xor.b32  	%r366, %r361, %r365;
	shf.l.wrap.b32 	%r367, %r366, %r366, 8;
	add.s32 	%r368, %r362, %r367;
	xor.b32  	%r369, %r364, %r368;
	shf.l.wrap.b32 	%r370, %r369, %r369, 7;
	add.s32 	%r371, %r329, %r370;
	xor.b32  	%r372, %r343, %r371;
	shf.l.wrap.b32 	%r373, %r372, %r372, 16;
	add.s32 	%r374, %r356, %r373;
	xor.b32  	%r375, %r370, %r374;
	shf.l.wrap.b32 	%r376, %r375, %r375, 12;
	add.s32 	%r377, %r371, %r376;
	xor.b32  	%r378, %r373, %r377;
	shf.l.wrap.b32 	%r379, %r378, %r378, 8;
	add.s32 	%r380, %r374, %r379;
	xor.b32  	%r381, %r376, %r380;
	shf.l.wrap.b32 	%r382, %r381, %r381, 7;
	add.s32 	%r383, %r341, %r334;
	xor.b32  	%r384, %r355, %r383;
	shf.l.wrap.b32 	%r385, %r384, %r384, 16;
	add.s32 	%r386, %r368, %r385;
	xor.b32  	%r387, %r334, %r386;
	shf.l.wrap.b32 	%r388, %r387, %r387, 12;
	add.s32 	%r389, %r383, %r388;
	xor.b32  	%r390, %r385, %r389;
	shf.l.wrap.b32 	%r391, %r390, %r390, 8;
	add.s32 	%r392, %r386, %r391;
	xor.b32  	%r393, %r388, %r392;
	shf.l.wrap.b32 	%r394, %r393, %r393, 7;
	add.s32 	%r395, %r353, %r346;
	xor.b32  	%r396, %r367, %r395;
	shf.l.wrap.b32 	%r397, %r396, %r396, 16;
	add.s32 	%r398, %r332, %r397;
	xor.b32  	%r399, %r346, %r398;
	shf.l.wrap.b32 	%r400, %r399, %r399, 12;
	add.s32 	%r401, %r395, %r400;
	xor.b32  	%r402, %r397, %r401;
	shf.l.wrap.b32 	%r403, %r402, %r402, 8;
	add.s32 	%r404, %r398, %r403;
	xor.b32  	%r405, %r400, %r404;
	shf.l.wrap.b32 	%r406, %r405, %r405, 7;
	add.s32 	%r407, %r365, %r358;
	xor.b32  	%r408, %r331, %r407;
	shf.l.wrap.b32 	%r409, %r408, %r408, 16;
	add.s32 	%r410, %r344, %r409;
	xor.b32  	%r411, %r358, %r410;
	shf.l.wrap.b32 	%r412, %r411, %r411, 12;
	add.s32 	%r413, %r407, %r412;
	xor.b32  	%r414, %r409, %r413;
	shf.l.wrap.b32 	%r415, %r414, %r414, 8;
	add.s32 	%r416, %r410, %r415;
	xor.b32  	%r417, %r412, %r416;
	shf.l.wrap.b32 	%r418, %r417, %r417, 7;
	add.s32 	%r419, %r377, %r394;
	xor.b32  	%r420, %r415, %r419;
	shf.l.wrap.b32 	%r421, %r420, %r420, 16;
	add.s32 	%r422, %r404, %r421;
	xor.b32  	%r423, %r394, %r422;
	shf.l.wrap.b32 	%r424, %r423, %r423, 12;
	add.s32 	%r425, %r419, %r424;
	xor.b32  	%r426, %r421, %r425;
	shf.l.wrap.b32 	%r427, %r426, %r426, 8;
	add.s32 	%r428, %r422, %r427;
	xor.b32  	%r429, %r424, %r428;
	shf.l.wrap.b32 	%r430, %r429, %r429, 7;
	add.s32 	%r431, %r389, %r406;
	xor.b32  	%r432, %r379, %r431;
	shf.l.wrap.b32 	%r433, %r432, %r432, 16;
	add.s32 	%r434, %r416, %r433;
	xor.b32  	%r435, %r406, %r434;
	shf.l.wrap.b32 	%r436, %r435, %r435, 12;
	add.s32 	%r437, %r431, %r436;
	xor.b32  	%r438, %r433, %r437;
	shf.l.wrap.b32 	%r439, %r438, %r438, 8;
	add.s32 	%r440, %r434, %r439;
	xor.b32  	%r441, %r436, %r440;
	shf.l.wrap.b32 	%r442, %r441, %r441, 7;
	add.s32 	%r443, %r401, %r418;
	xor.b32  	%r444, %r391, %r443;
	shf.l.wrap.b32 	%r445, %r444, %r444, 16;
	add.s32 	%r446, %r380, %r445;
	xor.b32  	%r447, %r418, %r446;
	shf.l.wrap.b32 	%r448, %r447, %r447, 12;
	add.s32 	%r449, %r443, %r448;
	xor.b32  	%r450, %r445, %r449;
	shf.l.wrap.b32 	%r52, %r450, %r450, 8;
	add.s32 	%r451, %r446, %r52;
	xor.b32  	%r452, %r448, %r451;
	shf.l.wrap.b32 	%r453, %r452, %r452, 7;
	add.s32 	%r454, %r413, %r382;
	xor.b32  	%r455, %r403, %r454;
	shf.l.wrap.b32 	%r456, %r455, %r455, 16;
	add.s32 	%r457, %r392, %r456;
	xor.b32  	%r458, %r382, %r457;
	shf.l.wrap.b32 	%r459, %r458, %r458, 12;
	add.s32 	%r460, %r454, %r459;
	xor.b32  	%r461, %r456, %r460;
	shf.l.wrap.b32 	%r462, %r461, %r461, 8;
	add.s32 	%r463, %r457, %r462;
	xor.b32  	%r464, %r459, %r463;
	shf.l.wrap.b32 	%r465, %r464, %r464, 7;
	add.s32 	%r466, %r425, 1634760805;
	add.s32 	%r467, %r437, 857760878;
	add.s32 	%r53, %r449, 2036477234;
	add.s32 	%r54, %r460, 1797285236;
	add.s32 	%r55, %r829, %r465;
	add.s32 	%r56, %r828, %r430;
	add.s32 	%r57, %r827, %r442;
	add.s32 	%r58, %r826, %r453;
	add.s32 	%r59, %r825, %r451;
	add.s32 	%r60, %r824, %r463;
	add.s32 	%r61, %r823, %r428;
	add.s32 	%r62, %r822, %r440;
	add.s32 	%r63, %r117, %r439;
	cvt.u64.u32 	%rd82, %r467;
	shl.b64 	%rd83, %rd82, 32;
	cvt.u64.u32 	%rd84, %r466;
	or.b64  	%rd14, %rd83, %rd84;
	or.b64  	%rd85, %rd83, %rd66;
	and.b64  	%rd86, %rd85, -4294967296;
	setp.ne.s64 	%p19, %rd86, 0;
	@%p19 bra 	$L__BB2_11;
	cvt.u32.u64 	%r468, %rd66;
	cvt.u32.u64 	%r469, %rd14;
	rem.u32 	%r470, %r469, %r468;
	cvt.u64.u32 	%rd140, %r470;
	bra.uni 	$L__BB2_12;
$L__BB2_11:
	rem.u64 	%rd140, %rd14, %rd66;
$L__BB2_12:
	st.local.u64 	[%rd1], %rd140;
	cvt.u64.u32 	%rd87, %r54;
	shl.b64 	%rd88, %rd87, 32;
	cvt.u64.u32 	%rd89, %r53;
	or.b64  	%rd18, %rd88, %rd89;
	or.b64  	%rd90, %rd88, %rd66;
	and.b64  	%rd91, %rd90, -4294967296;
	setp.ne.s64 	%p20, %rd91, 0;
	@%p20 bra 	$L__BB2_14;
	cvt.u32.u64 	%r471, %rd66;
	cvt.u32.u64 	%r472, %rd18;
	rem.u32 	%r473, %r472, %r471;
	cvt.u64.u32 	%rd141, %r473;
	bra.uni 	$L__BB2_15;
$L__BB2_14:
	rem.u64 	%rd141, %rd18, %rd66;
$L__BB2_15:
	st.local.u64 	[%rd1+8], %rd141;
	cvt.u64.u32 	%rd92, %r56;
	shl.b64 	%rd93, %rd92, 32;
	cvt.u64.u32 	%rd94, %r55;
	or.b64  	%rd22, %rd93, %rd94;
	or.b64  	%rd95, %rd93, %rd66;
	and.b64  	%rd96, %rd95, -4294967296;
	setp.ne.s64 	%p21, %rd96, 0;
	@%p21 bra 	$L__BB2_17;
	cvt.u32.u64 	%r474, %rd66;
	cvt.u32.u64 	%r475, %rd22;
	rem.u32 	%r476, %r475, %r474;
	cvt.u64.u32 	%rd142, %r476;
	bra.uni 	$L__BB2_18;
$L__BB2_17:
	rem.u64 	%rd142, %rd22, %rd66;
$L__BB2_18:
	st.local.u64 	[%rd1+16], %rd142;
	cvt.u64.u32 	%rd97, %r58;
	shl.b64 	%rd98, %rd97, 32;
	cvt.u64.u32 	%rd99, %r57;
	or.b64  	%rd26, %rd98, %rd99;
	or.b64  	%rd100, %rd98, %rd66;
	and.b64  	%rd101, %rd100, -4294967296;
	setp.ne.s64 	%p22, %rd101, 0;
	@%p22 bra 	$L__BB2_20;
	cvt.u32.u64 	%r477, %rd66;
	cvt.u32.u64 	%r478, %rd26;
	rem.u32 	%r479, %r478, %r477;
	cvt.u64.u32 	%rd143, %r479;
	bra.uni 	$L__BB2_21;
$L__BB2_20:
	rem.u64 	%rd143, %rd26, %rd66;
$L__BB2_21:
	st.local.u64 	[%rd1+24], %rd143;
	cvt.u64.u32 	%rd102, %r60;
	shl.b64 	%rd103, %rd102, 32;
	cvt.u64.u32 	%rd104, %r59;
	or.b64  	%rd30, %rd103, %rd104;
	or.b64  	%rd105, %rd103, %rd66;
	and.b64  	%rd106, %rd105, -4294967296;
	setp.ne.s64 	%p23, %rd106, 0;
	@%p23 bra 	$L__BB2_23;
	cvt.u32.u64 	%r480, %rd66;
	cvt.u32.u64 	%r481, %rd30;
	rem.u32 	%r482, %r481, %r480;
	cvt.u64.u32 	%rd144, %r482;
	bra.uni 	$L__BB2_24;
$L__BB2_23:
	rem.u64 	%rd144, %rd30, %rd66;
$L__BB2_24:
	st.local.u64 	[%rd1+32], %rd144;
	cvt.u64.u32 	%rd107, %r62;
	shl.b64 	%rd108, %rd107, 32;
	cvt.u64.u32 	%rd109, %r61;
	or.b64  	%rd34, %rd108, %rd109;
	or.b64  	%rd110, %rd108, %rd66;
	and.b64  	%rd111, %rd110, -4294967296;
	setp.ne.s64 	%p24, %rd111, 0;
	@%p24 bra 	$L__BB2_26;
	cvt.u32.u64 	%r483, %rd66;
	cvt.u32.u64 	%r484, %rd34;
	rem.u32 	%r485, %r484, %r483;
	cvt.u64.u32 	%rd145, %r485;
	bra.uni 	$L__BB2_27;
$L__BB2_26:
	rem.u64 	%rd145, %rd34, %rd66;
$L__BB2_27:
	st.local.u64 	[%rd1+40], %rd145;
	add.s32 	%r486, %r52, 1111577667;
	cvt.u64.u32 	%rd112, %r486;
	shl.b64 	%rd113, %rd112, 32;
	cvt.u64.u32 	%rd114, %r63;
	or.b64  	%rd38, %rd113, %rd114;
	or.b64  	%rd115, %rd113, %rd66;
	and.b64  	%rd116, %rd115, -4294967296;
	setp.ne.s64 	%p25, %rd116, 0;
	@%p25 bra 	$L__BB2_29;
	cvt.u32.u64 	%r487, %rd66;
	cvt.u32.u64 	%r488, %rd38;
	rem.u32 	%r489, %r488, %r487;
	cvt.u64.u32 	%rd146, %r489;
	bra.uni 	$L__BB2_30;
$L__BB2_29:
	rem.u64 	%rd146, %rd38, %rd66;
$L__BB2_30:
	st.local.u64 	[%rd1+48], %rd146;
$L__BB2_31:
	mul.wide.u32 	%rd117, %r51, 8;
	add.s64 	%rd118, %rd1, %rd117;
	ld.local.u64 	%rd42, [%rd118];
	or.b64  	%rd119, %rd139, %rd66;
	and.b64  	%rd120, %rd119, -4294967296;
	setp.ne.s64 	%p26, %rd120, 0;
	@%p26 bra 	$L__BB2_33;
	cvt.u32.u64 	%r490, %rd66;
	cvt.u32.u64 	%r491, %rd139;
	rem.u32 	%r492, %r491, %r490;
	cvt.u64.u32 	%rd147, %r492;
	bra.uni 	$L__BB2_34;
$L__BB2_33:
	rem.u64 	%rd147, %rd139, %rd66;
$L__BB2_34:
	add.s64 	%rd121, %rd42, %rd66;
	sub.s64 	%rd46, %rd121, %rd147;
	or.b64  	%rd122, %rd46, %rd66;
	and.b64  	%rd123, %rd122, -4294967296;
	setp.ne.s64 	%p27, %rd123, 0;
	@%p27 bra 	$L__BB2_36;
	cvt.u32.u64 	%r493, %rd66;
	cvt.u32.u64 	%r494, %rd46;
	rem.u32 	%r495, %r494, %r493;
	cvt.u64.u32 	%rd148, %r495;
	bra.uni 	$L__BB2_37;
$L__BB2_36:
	rem.u64 	%rd148, %rd46, %rd66;
$L__BB2_37:
	max.u64 	%rd124, %rd139, %rd148;
	or.b32  	%r496, %r821, -2147483648;
	cvt.u32.u64 	%r497, %rd124;
	xor.b32  	%r498, %r496, %r36;
	shf.l.wrap.b32 	%r499, %r498, %r498, 16;
	add.s32 	%r500, %r825, %r499;
	xor.b32  	%r501, %r829, %r500;
	shf.l.wrap.b32 	%r502, %r501, %r501, 12;
	add.s32 	%r503, %r36, %r502;
	xor.b32  	%r504, %r499, %r503;
	shf.l.wrap.b32 	%r505, %r504, %r504, 8;
	add.s32 	%r506, %r500, %r505;
	xor.b32  	%r507, %r502, %r506;
	shf.l.wrap.b32 	%r508, %r507, %r507, 7;
	xor.b32  	%r509, %r37, %r497;
	shf.l.wrap.b32 	%r510, %r509, %r509, 16;
	add.s32 	%r511, %r824, %r510;
	xor.b32  	%r512, %r828, %r511;
	shf.l.wrap.b32 	%r513, %r512, %r512, 12;
	add.s32 	%r514, %r37, %r513;
	xor.b32  	%r515, %r510, %r514;
	shf.l.wrap.b32 	%r516, %r515, %r515, 8;
	add.s32 	%r517, %r511, %r516;
	xor.b32  	%r518, %r513, %r517;
	shf.l.wrap.b32 	%r519, %r518, %r518, 7;
	add.s32 	%r520, %r503, %r519;
	xor.b32  	%r521, %r44, %r520;
	shf.l.wrap.b32 	%r522, %r521, %r521, 16;
	add.s32 	%r523, %r41, %r522;
	xor.b32  	%r524, %r519, %r523;
	shf.l.wrap.b32 	%r525, %r524, %r524, 12;
	add.s32 	%r526, %r520, %r525;
	xor.b32  	%r527, %r522, %r526;
	shf.l.wrap.b32 	%r528, %r527, %r527, 8;
	add.s32 	%r529, %r523, %r528;
	xor.b32  	%r530, %r525, %r529;
	shf.l.wrap.b32 	%r531, %r530, %r530, 7;
	add.s32 	%r532, %r514, %r42;
	xor.b32  	%r533, %r505, %r532;
	shf.l.wrap.b32 	%r534, %r533, %r533, 16;
	add.s32 	%r535, %r45, %r534;
	xor.b32  	%r536, %r42, %r535;
	shf.l.wrap.b32 	%r537, %r536, %r536, 12;
	add.s32 	%r538, %r532, %r537;
	xor.b32  	%r539, %r534, %r538;
	shf.l.wrap.b32 	%r540, %r539, %r539, 8;
	add.s32 	%r541, %r535, %r540;
	xor.b32  	%r542, %r537, %r541;
	shf.l.wrap.b32 	%r543, %r542, %r542, 7;
	xor.b32  	%r544, %r516, %r48;
	shf.l.wrap.b32 	%r545, %r544, %r544, 16;
	add.s32 	%r546, %r506, %r545;
	xor.b32  	%r547, %r46, %r546;
	shf.l.wrap.b32 	%r548, %r547, %r547, 12;
	add.s32 	%r549, %r48, %r548;
	xor.b32  	%r550, %r545, %r549;
	shf.l.wrap.b32 	%r551, %r550, %r550, 8;
	add.s32 	%r552, %r546, %r551;
	xor.b32  	%r553, %r548, %r552;
	shf.l.wrap.b32 	%r554, %r553, %r553, 7;
	add.s32 	%r555, %r43, %r508;
	xor.b32  	%r556, %r40, %r555;
	shf.l.wrap.b32 	%r557, %r556, %r556, 16;
	add.s32 	%r558, %r517, %r557;
	xor.b32  	%r559, %r508, %r558;
	shf.l.wrap.b32 	%r560, %r559, %r559, 12;
	add.s32 	%r561, %r555, %r560;
	xor.b32  	%r562, %r557, %r561;
	shf.l.wrap.b32 	%r563, %r562, %r562, 8;
	add.s32 	%r564, %r558, %r563;
	xor.b32  	%r565, %r560, %r564;
	shf.l.wrap.b32 	%r566, %r565, %r565, 7;
	add.s32 	%r567, %r526, %r566;
	xor.b32  	%r568, %r540, %r567;
	shf.l.wrap.b32 	%r569, %r568, %r568, 16;
	add.s32 	%r570, %r552, %r569;
	xor.b32  	%r571, %r566, %r570;
	shf.l.wrap.b32 	%r572, %r571, %r571, 12;
	add.s32 	%r573, %r567, %r572;
	xor.b32  	%r574, %r569, %r573;
	shf.l.wrap.b32 	%r575, %r574, %r574, 8;
	add.s32 	%r576, %r570, %r575;
	xor.b32  	%r577, %r572, %r576;
	shf.l.wrap.b32 	%r578, %r577, %r577, 7;
	add.s32 	%r579, %r538, %r531;
	xor.b32  	%r580, %r551, %r579;
	shf.l.wrap.b32 	%r581, %r580, %r580, 16;
	add.s32 	%r582, %r564, %r581;
	xor.b32  	%r583, %r531, %r582;
	shf.l.wrap.b32 	%r584, %r583, %r583, 12;
	add.s32 	%r585, %r579, %r584;
	xor.b32  	%r586, %r581, %r585;
	shf.l.wrap.b32 	%r587, %r586, %r586, 8;
	add.s32 	%r588, %r582, %r587;
	xor.b32  	%r589, %r584, %r588;
	shf.l.wrap.b32 	%r590, %r589, %r589, 7;
	add.s32 	%r591, %r549, %r543;
	xor.b32  	%r592, %r563, %r591;
	shf.l.wrap.b32 	%r593, %r592, %r592, 16;
	add.s32 	%r594, %r529, %r593;
	xor.b32  	%r595, %r543, %r594;
	shf.l.wrap.b32 	%r596, %r595, %r595, 12;
	add.s32 	%r597, %r591, %r596;
	xor.b32  	%r598, %r593, %r597;
	shf.l.wrap.b32 	%r599, %r598, %r598, 8;
	add.s32 	%r600, %r594, %r599;
	xor.b32  	%r601, %r596, %r600;
	shf.l.wrap.b32 	%r602, %r601, %r601, 7;
	add.s32 	%r603, %r561, %r554;
	xor.b32  	%r604, %r528, %r603;
	shf.l.wrap.b32 	%r605, %r604, %r604, 16;
	add.s32 	%r606, %r541, %r605;
	xor.b32  	%r607, %r554, %r606;
	shf.l.wrap.b32 	%r608, %r607, %r607, 12;
	add.s32 	%r609, %r603, %r608;
	xor.b32  	%r610, %r605, %r609;
	shf.l.wrap.b32 	%r611, %r610, %r610, 8;
	add.s32 	%r612, %r606, %r611;
	xor.b32  	%r613, %r608, %r612;
	shf.l.wrap.b32 	%r614, %r613, %r613, 7;
	add.s32 	%r615, %r573, %r590;
	xor.b32  	%r616, %r611, %r615;
	shf.l.wrap.b32 	%r617, %r616, %r616, 16;
	add.s32 	%r618, %r600, %r617;
	xor.b32  	%r619, %r590, %r618;
	shf.l.wrap.b32 	%r620, %r619, %r619, 12;
	add.s32 	%r621, %r615, %r620;
	xor.b32  	%r622, %r617, %r621;
	shf.l.wrap.b32 	%r623, %r622, %r622, 8;
	add.s32 	%r624, %r618, %r623;
	xor.b32  	%r625, %r620, %r624;
	shf.l.wrap.b32 	%r626, %r625, %r625, 7;
	add.s32 	%r627, %r585, %r602;
	xor.b32  	%r628, %r575, %r627;
	shf.l.wrap.b32 	%r629, %r628, %r628, 16;
	add.s32 	%r630, %r612, %r629;
	xor.b32  	%r631, %r602, %r630;
	shf.l.wrap.b32 	%r632, %r631, %r631, 12;
	add.s32 	%r633, %r627, %r632;
	xor.b32  	%r634, %r629, %r633;
	shf.l.wrap.b32 	%r635, %r634, %r634, 8;
	add.s32 	%r636, %r630, %r635;
	xor.b32  	%r637, %r632, %r636;
	shf.l.wrap.b32 	%r638, %r637, %r637, 7;
	add.s32 	%r639, %r597, %r614;
	xor.b32  	%r640, %r587, %r639;
	shf.l.wrap.b32 	%r641, %r640, %r640, 16;
	add.s32 	%r642, %r576, %r641;
	xor.b32  	%r643, %r614, %r642;
	shf.l.wrap.b32 	%r644, %r643, %r643, 12;
	add.s32 	%r645, %r639, %r644;
	xor.b32  	%r646, %r641, %r645;
	shf.l.wrap.b32 	%r647, %r646, %r646, 8;
	add.s32 	%r648, %r642, %r647;
	xor.b32  	%r649, %r644, %r648;
	shf.l.wrap.b32 	%r650, %r649, %r649, 7;
	add.s32 	%r651, %r609, %r578;
	xor.b32  	%r652, %r599, %r651;
	shf.l.wrap.b32 	%r653, %r652, %r652, 16;
	add.s32 	%r654, %r588, %r653;
	xor.b32  	%r655, %r578, %r654;
	shf.l.wrap.b32 	%r656, %r655, %r655, 12;
	add.s32 	%r657, %r651, %r656;
	xor.b32  	%r658, %r653, %r657;
	shf.l.wrap.b32 	%r659, %r658, %r658, 8;
	add.s32 	%r660, %r654, %r659;
	xor.b32  	%r661, %r656, %r660;
	shf.l.wrap.b32 	%r662, %r661, %r661, 7;
	add.s32 	%r663, %r621, %r662;
	xor.b32  	%r664, %r635, %r663;
	shf.l.wrap.b32 	%r665, %r664, %r664, 16;
	add.s32 	%r666, %r648, %r665;
	xor.b32  	%r667, %r662, %r666;
	shf.l.wrap.b32 	%r668, %r667, %r667, 12;
	add.s32 	%r669, %r663, %r668;
	xor.b32  	%r670, %r665, %r669;
	shf.l.wrap.b32 	%r671, %r670, %r670, 8;
	add.s32 	%r672, %r666, %r671;
	xor.b32  	%r673, %r668, %r672;
	shf.l.wrap.b32 	%r674, %r673, %r673, 7;
	add.s32 	%r675, %r633, %r626;
	xor.b32  	%r676, %r647, %r675;
	shf.l.wrap.b32 	%r677, %r676, %r676, 16;
	add.s32 	%r678, %r660, %r677;
	xor.b32  	%r679, %r626, %r678;
	shf.l.wrap.b32 	%r680, %r679, %r679, 12;
	add.s32 	%r681, %r675, %r680;
	xor.b32  	%r682, %r677, %r681;
	shf.l.wrap.b32 	%r683, %r682, %r682, 8;
	add.s32 	%r684, %r678, %r683;
	xor.b32  	%r685, %r680, %r684;
	shf.l.wrap.b32 	%r686, %r685, %r685, 7;
	add.s32 	%r687, %r645, %r638;
	xor.b32  	%r688, %r659, %r687;
	shf.l.wrap.b32 	%r689, %r688, %r688, 16;
	add.s32 	%r690, %r624, %r689;
	xor.b32  	%r691, %r638, %r690;
	shf.l.wrap.b32 	%r692, %r691, %r691, 12;
	add.s32 	%r693, %r687, %r692;
	xor.b32  	%r694, %r689, %r693;
	shf.l.wrap.b32 	%r695, %r694, %r694, 8;
	add.s32 	%r696, %r690, %r695;
	xor.b32  	%r697, %r692, %r696;
	shf.l.wrap.b32 	%r698, %r697, %r697, 7;
	add.s32 	%r699, %r657, %r650;
	xor.b32  	%r700, %r623, %r699;
	shf.l.wrap.b32 	%r701, %r700, %r700, 16;
	add.s32 	%r702, %r636, %r701;
	xor.b32  	%r703, %r650, %r702;
	shf.l.wrap.b32 	%r704, %r703, %r703, 12;
	add.s32 	%r705, %r699, %r704;
	xor.b32  	%r706, %r701, %r705;
	shf.l.wrap.b32 	%r707, %r706, %r706, 8;
	add.s32 	%r708, %r702, %r707;
	xor.b32  	%r709, %r704, %r708;
	shf.l.wrap.b32 	%r710, %r709, %r709, 7;
	add.s32 	%r711, %r669, %r686;
	xor.b32  	%r712, %r707, %r711;
	shf.l.wrap.b32 	%r713, %r712, %r712, 16;
	add.s32 	%r714, %r696, %r713;
	xor.b32  	%r715, %r686, %r714;
	shf.l.wrap.b32 	%r716, %r715, %r715, 12;
	add.s32 	%r717, %r711, %r716;
	xor.b32  	%r718, %r713, %r717;
	shf.l.wrap.b32 	%r719, %r718, %r718, 8;
	add.s32 	%r720, %r714, %r719;
	xor.b32  	%r721, %r716, %r720;
	shf.l.wrap.b32 	%r722, %r721, %r721, 7;
	add.s32 	%r723, %r681, %r698;
	xor.b32  	%r724, %r671, %r723;
	shf.l.wrap.b32 	%r725, %r724, %r724, 16;
	add.s32 	%r726, %r708, %r725;
	xor.b32  	%r727, %r698, %r726;
	shf.l.wrap.b32 	%r728, %r727, %r727, 12;
	add.s32 	%r729, %r723, %r728;
	xor.b32  	%r730, %r725, %r729;
	shf.l.wrap.b32 	%r731, %r730, %r730, 8;
	add.s32 	%r732, %r726, %r731;
	xor.b32  	%r733, %r728, %r732;
	shf.l.wrap.b32 	%r734, %r733, %r733, 7;
	add.s32 	%r735, %r693, %r710;
	xor.b32  	%r736, %r683, %r735;
	shf.l.wrap.b32 	%r737, %r736, %r736, 16;
	add.s32 	%r738, %r672, %r737;
	xor.b32  	%r739, %r710, %r738;
	shf.l.wrap.b32 	%r740, %r739, %r739, 12;
	add.s32 	%r741, %r735, %r740;
	xor.b32  	%r742, %r737, %r741;
	shf.l.wrap.b32 	%r743, %r742, %r742, 8;
	add.s32 	%r744, %r738, %r743;
	xor.b32  	%r745, %r740, %r744;
	shf.l.wrap.b32 	%r746, %r745, %r745, 7;
	add.s32 	%r747, %r705, %r674;
	xor.b32  	%r748, %r695, %r747;
	shf.l.wrap.b32 	%r749, %r748, %r748, 16;
	add.s32 	%r750, %r684, %r749;
	xor.b32  	%r751, %r674, %r750;
	shf.l.wrap.b32 	%r752, %r751, %r751, 12;
	add.s32 	%r753, %r747, %r752;
	xor.b32  	%r754, %r749, %r753;
	shf.l.wrap.b32 	%r755, %r754, %r754, 8;
	add.s32 	%r756, %r750, %r755;
	xor.b32  	%r757, %r752, %r756;
	shf.l.wrap.b32 	%r758, %r757, %r757, 7;
	add.s32 	%r759, %r717, %r758;
	xor.b32  	%r760, %r731, %r759;
	shf.l.wrap.b32 	%r761, %r760, %r760, 16;
	add.s32 	%r762, %r744, %r761;
	xor.b32  	%r763, %r758, %r762;
	shf.l.wrap.b32 	%r764, %r763, %r763, 12;
	add.s32 	%r765, %r759, %r764;
	add.s32 	%r766, %r729, %r722;
	xor.b32  	%r767, %r743, %r766;
	shf.l.wrap.b32 	%r768, %r767, %r767, 16;
	add.s32 	%r769, %r756, %r768;
	xor.b32  	%r770, %r722, %r769;
	shf.l.wrap.b32 	%r771, %r770, %r770, 12;
	add.s32 	%r772, %r766, %r771;
	xor.b32  	%r773, %r768, %r772;
	shf.l.wrap.b32 	%r774, %r773, %r773, 8;
	add.s32 	%r775, %r769, %r774;
	xor.b32  	%r776, %r771, %r775;
	shf.l.wrap.b32 	%r777, %r776, %r776, 7;
	add.s32 	%r778, %r741, %r734;
	xor.b32  	%r779, %r755, %r778;
	shf.l.wrap.b32 	%r780, %r779, %r779, 16;
	add.s32 	%r781, %r720, %r780;
	xor.b32  	%r782, %r734, %r781;
	shf.l.wrap.b32 	%r783, %r782, %r782, 12;
	add.s32 	%r784, %r778, %r783;
	xor.b32  	%r785, %r780, %r784;
	shf.l.wrap.b32 	%r786, %r785, %r785, 8;
	add.s32 	%r787, %r781, %r786;
	add.s32 	%r788, %r753, %r746;
	xor.b32  	%r789, %r719, %r788;
	shf.l.wrap.b32 	%r790, %r789, %r789, 16;
	add.s32 	%r791, %r732, %r790;
	xor.b32  	%r792, %r746, %r791;
	shf.l.wrap.b32 	%r793, %r792, %r792, 12;
	add.s32 	%r794, %r788, %r793;
	xor.b32  	%r795, %r790, %r794;
	shf.l.wrap.b32 	%r796, %r795, %r795, 8;
	add.s32 	%r797, %r765, %r777;
	xor.b32  	%r798, %r796, %r797;
	shf.l.wrap.b32 	%r799, %r798, %r798, 16;
	add.s32 	%r800, %r787, %r799;
	xor.b32  	%r801, %r777, %r800;
	shr.u32 	%r802, %r801, 20;
	add.s32 	%r803, %r797, %r802;
	and.b32  	%r804, %r803, 1;
	setp.eq.b32 	%p28, %r804, 1;
	selp.b64 	%rd139, %rd139, %rd148, %p28;
	add.s32 	%r64, %r821, -1;
	setp.ne.s32 	%p29, %r821, 0;
	mov.u32 	%r821, %r64;
	@%p29 bra 	$L__BB2_8;
	setp.ge.u64 	%p30, %rd139, %rd66;
	@%p30 bra 	$L__BB2_41;
	mad.lo.s64 	%rd51, %rd134, %rd66, %rd139;
	setp.ge.u64 	%p31, %rd51, %rd65;
	@%p31 bra 	$L__BB2_41;
	mad.lo.s64 	%rd125, %rd51, 48, %rd5;
	ld.global.nc.u64 	%rd126, [%rd125];
	xor.b64  	%rd152, %rd126, %rd152;
	ld.global.nc.u64 	%rd127, [%rd125+8];
	xor.b64  	%rd151, %rd127, %rd151;
	ld.global.nc.u64 	%rd128, [%rd125+16];
	xor.b64  	%rd150, %rd128, %rd150;
	ld.global.nc.u64 	%rd129, [%rd125+24];
	xor.b64  	%rd149, %rd129, %rd149;
$L__BB2_41:
	add.s64 	%rd134, %rd134, 1;
	setp.ne.s64 	%p32, %rd134, %rd67;
	@%p32 bra 	$L__BB2_3;
$L__BB2_42:
	ld.param.u64 	%rd133, [hint_gen_kernel_tiled_param_4];
	cvta.to.global.u64 	%rd130, %rd133;
	mul.wide.u32 	%rd131, %r2, 32;
	add.s64 	%rd132, %rd130, %rd131;
	st.global.u64 	[%rd132], %rd152;
	st.global.u64 	[%rd132+8], %rd151;
	st.global.u64 	[%rd132+16], %rd150;
	st.global.u64 	[%rd132+24], %rd149;
$L__BB2_43:
	ret;

}


// ===== COMPILED SASS (sm_100) =====

	.target	sm_100

	.elftype	@"ET_EXEC"


//--------------------- .note.nv.tkinfo           --------------------------
	.section	.note.nv.tkinfo,"",@"SHT_NOTE"
	.sectionflags	@"SHF_NOTE_NV_TKINFO"
	.tkinfo
        /*0018*/ 	.word	0x00000002
        /*0030*/ 	.string	""
        /*0030*/ 	.string	"ptxas"
        /*0030*/ 	.string	"Cuda compilation tools, release 13.0, V13.0.88"
        /*0030*/ 	.string	"Build cuda_13.0.r13.0/compiler.36424714_0"
        /*0030*/ 	.string	"-arch sm_100 -m 64 "



//--------------------- .note.nv.cuinfo           --------------------------
	.section	.note.nv.cuinfo,"",@"SHT_NOTE"
	.sectionflags	@"SHF_NOTE_NV_CUINFO"
        /*0018*/ 	.short	0x0002
        /*001a*/ 	.short	0x0064
        /*001c*/ 	.short	0x0082
	.zero		2


//--------------------- .nv.info                  --------------------------
	.section	.nv.info,"",@"SHT_CUDA_INFO"
	.align	4


	//----- nvinfo : EIATTR_REGCOUNT
	.align		4
        /*0000*/ 	.byte	0x04, 0x2f
        /*0002*/ 	.short	(.L_1 - .L_0)
	.align		4
.L_0:
        /*0004*/ 	.word	index@(hint_gen_kernel_warp)
        /*0008*/ 	.word	0x00000040


	//----- nvinfo : EIATTR_FRAME_SIZE
	.align		4
.L_1:
        /*000c*/ 	.byte	0x04, 0x11
        /*000e*/ 	.short	(.L_3 - .L_2)
	.align		4
.L_2:
        /*0010*/ 	.word	index@($__internal_2_$__cuda_sm20_rem_u64)
        /*0014*/ 	.word	0x00000040


	//----- nvinfo : EIATTR_FRAME_SIZE
	.align		4
.L_3:
        /*0018*/ 	.byte	0x04, 0x11
        /*001a*/ 	.short	(.L_5 - .L_4)
	.align		4
.L_4:
        /*001c*/ 	.word	index@(hint_gen_kernel_warp)
        /*0020*/ 	.word	0x00000040


	//----- nvinfo : EIATTR_REGCOUNT
	.align		4
.L_5:
        /*0024*/ 	.byte	0x04, 0x2f
        /*0026*/ 	.short	(.L_7 - .L_6)
	.align		4
.L_6:
        /*0028*/ 	.word	index@(hint_gen_kernel)
        /*002c*/ 	.word	0x00000038


	//----- nvinfo : EIATTR_FRAME_SIZE
	.align		4
.L_7:
        /*0030*/ 	.byte	0x04, 0x11
        /*0032*/ 	.short	(.L_9 - .L_8)
	.align		4
.L_8:
        /*0034*/ 	.word	index@($__internal_1_$__cuda_sm20_rem_u64)
        /*0038*/ 	.word	0x00000000


	//----- nvinfo : EIATTR_FRAME_SIZE
	.align		4
.L_9:
        /*003c*/ 	.byte	0x04, 0x11
        /*003e*/ 	.short	(.L_11 - .L_10)
	.align		4
.L_10:
        /*0040*/ 	.word	index@(hint_gen_kernel)
        /*0044*/ 	.word	0x00000000


	//----- nvinfo : EIATTR_REGCOUNT
	.align		4
.L_11:
        /*0048*/ 	.byte	0x04, 0x2f
        /*004a*/ 	.short	(.L_13 - .L_12)
	.align		4
.L_12:
        /*004c*/ 	.word	index@(hint_gen_kernel_tiled)
        /*0050*/ 	.word	0x00000040


	//----- nvinfo : EIATTR_FRAME_SIZE
	.align		4
.L_13:
        /*0054*/ 	.byte	0x04, 0x11
        /*0056*/ 	.short	(.L_15 - .L_14)
	.align		4
.L_14:
        /*0058*/ 	.word	index@($__internal_0_$__cuda_sm20_rem_u64)
        /*005c*/ 	.word	0x00000040


	//----- nvinfo : EIATTR_FRAME_SIZE
	.align		4
.L_15:
        /*0060*/ 	.byte	0x04, 0x11
        /*0062*/ 	.short	(.L_17 - .L_16)
	.align		4
.L_16:
        /*0064*/ 	.word	index@(hint_gen_kernel_tiled)
        /*0068*/ 	.word	0x00000040


	//----- nvinfo : EIATTR_MIN_STACK_SIZE
	.align		4
.L_17:
        /*006c*/ 	.byte	0x04, 0x12
        /*006e*/ 	.short	(.L_19 - .L_18)
	.align		4
.L_18:
        /*0070*/ 	.word	index@(hint_gen_kernel_tiled)
        /*0074*/ 	.word	0x00000040


	//----- nvinfo : EIATTR_MIN_STACK_SIZE
	.align		4
.L_19:
        /*0078*/ 	.byte	0x04, 0x12
        /*007a*/ 	.short	(.L_21 - .L_20)
	.align		4
.L_20:
        /*007c*/ 	.word	index@(hint_gen_kernel)
        /*0080*/ 	.word	0x00000000


	//----- nvinfo : EIATTR_MIN_STACK_SIZE
	.align		4
.L_21:
        /*0084*/ 	.byte	0x04, 0x12
        /*0086*/ 	.short	(.L_23 - .L_22)
	.align		4
.L_22:
        /*0088*/ 	.word	index@(hint_gen_kernel_warp)
        /*008c*/ 	.word	0x00000040
.L_23:


//--------------------- .nv.compat                --------------------------
	.section	.nv.compat,"",@"SHT_CUDA_COMPAT_INFO"
	.align	4
        /*0000*/ 	.byte	0x02, 0x09, 0x00, 0x00, 0x02, 0x02, 0x01, 0x00, 0x02, 0x05, 0x05, 0x00, 0x03, 0x07, 0x01, 0x01
        /*0010*/ 	.byte	0x02, 0x03, 0x00, 0x00, 0x02, 0x06, 0x01, 0x00, 0x04, 0x0b, 0x08, 0x00, 0x09, 0x00, 0x00, 0x00
        /*0020*/ 	.byte	0x00, 0x00, 0x00, 0x00


//--------------------- .nv.info.hint_gen_kernel_tiled --------------------------
	.section	.nv.info.hint_gen_kernel_tiled,"",@"SHT_CUDA_INFO"
	.sectionflags	@""
	.align	4


	//----- nvinfo : EIATTR_CUDA_API_VERSION
	.align		4
        /*0000*/ 	.byte	0x04, 0x37
        /*0002*/ 	.short	(.L_25 - .L_24)
.L_24:
        /*0004*/ 	.word	0x00000082


	//----- nvinfo : EIATTR_KPARAM_INFO
	.align		4
.L_25:
        /*0008*/ 	.byte	0x04, 0x17
        /*000a*/ 	.short	(.L_27 - .L_26)
.L_26:
        /*000c*/ 	.word	0x00000000
        /*0010*/ 	.short	0x0004
        /*0012*/ 	.short	0x0040
        /*0014*/ 	.byte	0x00, 0xf5, 0x21, 0x00


	//----- nvinfo : EIATTR_KPARAM_INFO
	.align		4
.L_27:
        /*0018*/ 	.byte	0x04, 0x17
        /*001a*/ 	.short	(.L_29 - .L_28)
.L_28:
        /*001c*/ 	.word	0x00000000
        /*0020*/ 	.short	0x0003
        /*0022*/ 	.short	0x0038
        /*0024*/ 	.byte	0x00, 0xf5, 0x21, 0x00


	//----- nvinfo : EIATTR_KPARAM_INFO
	.align		4
.L_29:
        /*0028*/ 	.byte	0x04, 0x17
        /*002a*/ 	.short	(.L_31 - .L_30)
.L_30:
        /*002c*/ 	.word	0x00000000
        /*0030*/ 	.short	0x0002
        /*0032*/ 	.short	0x0030
        /*0034*/ 	.byte	0x00, 0xf5, 0x21, 0x00


	//----- nvinfo : EIATTR_KPARAM_INFO
	.align		4
.L_31:
        /*0038*/ 	.byte	0x04, 0x17
        /*003a*/ 	.short	(.L_33 - .L_32)
.L_32:
        /*003c*/ 	.word	0x00000000
        /*0040*/ 	.short	0x0001
        /*0042*/ 	.short	0x0028
        /*0044*/ 	.byte	0x00, 0xf5, 0x21, 0x00


	//----- nvinfo : EIATTR_KPARAM_INFO
	.align		4
.L_33:
        /*0048*/ 	.byte	0x04, 0x17
        /*004a*/ 	.short	(.L_35 - .L_34)
.L_34:
        /*004c*/ 	.word	0x00000000
        /*0050*/ 	.short	0x0000
        /*0052*/ 	.short	0x0000
        /*0054*/ 	.byte	0x00, 0xf0, 0xa1, 0x00


	//----- nvinfo : EIATTR_SPARSE_MMA_MASK
	.align		4
.L_35:
        /*0058*/ 	.byte	0x03, 0x50
        /*005a*/ 	.short	0x0000


	//----- nvinfo : EIATTR_MAXREG_COUNT
	.align		4
        /*005c*/ 	.byte	0x03, 0x1b
        /*005e*/ 	.short	0x00ff


	//----- nvinfo : EIATTR_MERCURY_ISA_VERSION
	.align		4
        /*0060*/ 	.byte	0x03, 0x5f
        /*0062*/ 	.short	0x0101


	//----- nvinfo : EIATTR_COOP_GROUP_MASK_REGIDS
	.align		4
        /*0064*/ 	.byte	0x04, 0x29
        /*0066*/ 	.short	(.L_37 - .L_36)


	//   ....[0]....
.L_36:
        /*0068*/ 	.word	0xffffffff


	//   ....[1]....
        /*006c*/ 	.word	0xffffffff


	//   ....[2]....
        /*0070*/ 	.word	0xffffffff


	//   ....[3]....
        /*0074*/ 	.word	0xffffffff


	//   ....[4]....
        /*0078*/ 	.word	0xffffffff


	//   ....[5]....
        /*007c*/ 	.word	0xffffffff


	//   ....[6]....
        /*0080*/ 	.word	0xffffffff


	//   ....[7]....
        /*0084*/ 	.word	0xffffffff


	//   ....[8]....
        /*0088*/ 	.word	0xffffffff


	//----- nvinfo : EIATTR_COOP_GROUP_INSTR_OFFSETS
	.align		4
.L_37:
        /*008c*/ 	.byte	0x04, 0x28
        /*008e*/ 	.short	(.L_39 - .L_38)


	//   ....[0]....
.L_38:
        /*0090*/ 	.word	0x00000290


	//   ....[1]....
        /*0094*/ 	.word	0x000003e0


	//   ....[2]....
        /*0098*/ 	.word	0x00000410


	//   ....[3]....
        /*009c*/ 	.word	0x00000430


	//   ....[4]....
        /*00a0*/ 	.word	0x00000440


	//   ....[5]....
        /*00a4*/ 	.word	0x00000450


	//   ....[6]....
        /*00a8*/ 	.word	0x00000460


	//   ....[7]....
        /*00ac*/ 	.word	0x00000470


	//   ....[8]....
        /*00b0*/ 	.word	0x00000480


	//----- nvinfo : EIATTR_VRC_CTA_INIT_COUNT
	.align		4
.L_39:
        /*00b4*/ 	.byte	0x02, 0x4a
	.zero		1
	.zero		1


	//----- nvinfo : EIATTR_EXIT_INSTR_OFFSETS
	.align		4
        /*00b8*/ 	.byte	0x04, 0x1c
        /*00ba*/ 	.short	(.L_41 - .L_40)


	//   ....[0]....
.L_40:
        /*00bc*/ 	.word	0x00000080


	//   ....[1]....
        /*00c0*/ 	.word	0x00004430


	//----- nvinfo : EIATTR_CRS_STACK_SIZE
	.align		4
.L_41:
        /*00c4*/ 	.byte	0x04, 0x1e
        /*00c6*/ 	.short	(.L_43 - .L_42)
.L_42:
        /*00c8*/ 	.word	0x00000000


	//----- nvinfo : EIATTR_CBANK_PARAM_SIZE
	.align		4
.L_43:
        /*00cc*/ 	.byte	0x03, 0x19
        /*00ce*/ 	.short	0x0048


	//----- nvinfo : EIATTR_PARAM_CBANK
	.align		4
        /*00d0*/ 	.byte	0x04, 0x0a
        /*00d2*/ 	.short	(.L_45 - .L_44)
	.align		4
.L_44:
        /*00d4*/ 	.word	index@(.nv.constant0.hint_gen_kernel_tiled)
        /*00d8*/ 	.short	0x0380
        /*00da*/ 	.short	0x0048


	//----- nvinfo : EIATTR_SW_WAR
	.align		4
.L_45:
        /*00dc*/ 	.byte	0x04, 0x36
        /*00de*/ 	.short	(.L_47 - .L_46)
.L_46:
        /*00e0*/ 	.word	0x00000008
.L_47:


//--------------------- .nv.info.hint_gen_kernel  --------------------------
	.section	.nv.info.hint_gen_kernel,"",@"SHT_CUDA_INFO"
	.sectionflags	@""
	.align	4


	//----- nvinfo : EIATTR_CUDA_API_VERSION
	.align		4
        /*0000*/ 	.byte	0x04, 0x37
        /*0002*/ 	.short	(.L_49 - .L_48)
.L_48:
        /*0004*/ 	.word	0x00000082


	//----- nvinfo : EIATTR_KPARAM_INFO
	.align		4
.L_49:
        /*0008*/ 	.byte	0x04, 0x17
        /*000a*/ 	.short	(.L_51 - .L_50)
.L_50:
        /*000c*/ 	.word	0x00000000
        /*0010*/ 	.short	0x0004
        /*0012*/ 	.short	0x0040
        /*0014*/ 	.byte	0x00, 0xf5, 0x21, 0x00


	//----- nvinfo : EIATTR_KPARAM_INFO
	.align		4
.L_51:
        /*0018*/ 	.byte	0x04, 0x17
        /*001a*/ 	.short	(.L_53 - .L_52)
.L_52:
        /*001c*/ 	.word	0x00000000
        /*0020*/ 	.short	0x0003
        /*0022*/ 	.short	0x0038
        /*0024*/ 	.byte	0x00, 0xf5, 0x21, 0x00


	//----- nvinfo : EIATTR_KPARAM_INFO
	.align		4
.L_53:
        /*0028*/ 	.byte	0x04, 0x17
        /*002a*/ 	.short	(.L_55 - .L_54)
.L_54:
        /*002c*/ 	.word	0x00000000
        /*0030*/ 	.short	0x0002
        /*0032*/ 	.short	0x0030
        /*0034*/ 	.byte	0x00, 0xf5, 0x21, 0x00


	//----- nvinfo : EIATTR_KPARAM_INFO
	.align		4
.L_55:
        /*0038*/ 	.byte	0x04, 0x17
        /*003a*/ 	.short	(.L_57 - .L_56)
.L_56:
        /*003c*/ 	.word	0x00000000
        /*0040*/ 	.short	0x0001
        /*0042*/ 	.short	0x0028
        /*0044*/ 	.byte	0x00, 0xf5, 0x21, 0x00


	//----- nvinfo : EIATTR_KPARAM_INFO
	.align		4
.L_57:
        /*0048*/ 	.byte	0x04, 0x17
        /*004a*/ 	.short	(.L_59 - .L_58)
.L_58:
        /*004c*/ 	.word	0x00000000
        /*0050*/ 	.short	0x0000
        /*0052*/ 	.short	0x0000
        /*0054*/ 	.byte	0x00, 0xf0, 0xa1, 0x00


	//----- nvinfo : EIATTR_SPARSE_MMA_MASK
	.align		4
.L_59:
        /*0058*/ 	.byte	0x03, 0x50
        /*005a*/ 	.short	0x0000


	//----- nvinfo : EIATTR_MAXREG_COUNT
	.align		4
        /*005c*/ 	.byte	0x03, 0x1b
        /*005e*/ 	.short	0x00ff


	//----- nvinfo : EIATTR_MERCURY_ISA_VERSION
	.align		4
        /*0060*/ 	.byte	0x03, 0x5f
        /*0062*/ 	.short	0x0101


	//----- nvinfo : EIATTR_VRC_CTA_INIT_COUNT
	.align		4
        /*0064*/ 	.byte	0x02, 0x4a
	.zero		1
	.zero		1


	//----- nvinfo : EIATTR_EXIT_INSTR_OFFSETS
	.align		4
        /*0068*/ 	.byte	0x04, 0x1c
        /*006a*/ 	.short	(.L_61 - .L_60)


	//   ....[0]....
.L_60:
        /*006c*/ 	.word	0x00000070


	//   ....[1]....
        /*0070*/ 	.word	0x000034c0


	//----- nvinfo : EIATTR_CRS_STACK_SIZE
	.align		4
.L_61:
        /*0074*/ 	.byte	0x04, 0x1e
        /*0076*/ 	.short	(.L_63 - .L_62)
.L_62:
        /*0078*/ 	.word	0x00000000


	//----- nvinfo : EIATTR_CBANK_PARAM_SIZE
	.align		4
.L_63:
        /*007c*/ 	.byte	0x03, 0x19
        /*007e*/ 	.short	0x0048


	//----- nvinfo : EIATTR_PARAM_CBANK
	.align		4
        /*0080*/ 	.byte	0x04, 0x0a
        /*0082*/ 	.short	(.L_65 - .L_64)
	.align		4
.L_64:
        /*0084*/ 	.word	index@(.nv.constant0.hint_gen_kernel)
        /*0088*/ 	.short	0x0380
        /*008a*/ 	.short	0x0048


	//----- nvinfo : EIATTR_SW_WAR
	.align		4
.L_65:
        /*008c*/ 	.byte	0x04, 0x36
        /*008e*/ 	.short	(.L_67 - .L_66)
.L_66:
        /*0090*/ 	.word	0x00000008
.L_67:


//--------------------- .nv.info.hint_gen_kernel_warp --------------------------
	.section	.nv.info.hint_gen_kernel_warp,"",@"SHT_CUDA_INFO"
	.sectionflags	@""
	.align	4


	//----- nvinfo : EIATTR_CUDA_API_VERSION
	.align		4
        /*0000*/ 	.byte	0x04, 0x37
        /*0002*/ 	.short	(.L_69 - .L_68)
.L_68:
        /*0004*/ 	.word	0x00000082


	//----- nvinfo : EIATTR_KPARAM_INFO
	.align		4
.L_69:
        /*0008*/ 	.byte	0x04, 0x17
        /*000a*/ 	.short	(.L_71 - .L_70)
.L_70:
        /*000c*/ 	.word	0x00000000
        /*0010*/ 	.short	0x0004
        /*0012*/ 	.short	0x0040
        /*0014*/ 	.byte	0x00, 0xf5, 0x21, 0x00


	//----- nvinfo : EIATTR_KPARAM_INFO
	.align		4
.L_71:
        /*0018*/ 	.byte	0x04, 0x17
        /*001a*/ 	.short	(.L_73 - .L_72)
.L_72:
        /*001c*/ 	.word	0x00000000
        /*0020*/ 	.short	0x0003
        /*0022*/ 	.short	0x0038
        /*0024*/ 	.byte	0x00, 0xf5, 0x21, 0x00


	//----- nvinfo : EIATTR_KPARAM_INFO
	.align		4
.L_73:
        /*0028*/ 	.byte	0x04, 0x17
        /*002a*/ 	.short	(.L_75 - .L_74)
.L_74:
        /*002c*/ 	.word	0x00000000
        /*0030*/ 	.short	0x0002
        /*0032*/ 	.short	0x0030
        /*0034*/ 	.byte	0x00, 0xf5, 0x21, 0x00


	//----- nvinfo : EIATTR_KPARAM_INFO
	.align		4
.L_75:
        /*0038*/ 	.byte	0x04, 0x17
        /*003a*/ 	.short	(.L_77 - .L_76)
.L_76:
        /*003c*/ 	.word	0x00000000
        /*0040*/ 	.short	0x0001
        /*0042*/ 	.short	0x0028
        /*0044*/ 	.byte	0x00, 0xf5, 0x21, 0x00


	//----- nvinfo : EIATTR_KPARAM_INFO
	.align		4
.L_77:
        /*0048*/ 	.byte	0x04, 0x17
        /*004a*/ 	.short	(.L_79 - .L_78)
.L_78:
        /*004c*/ 	.word	0x00000000
        /*0050*/ 	.short	0x0000
        /*0052*/ 	.short	0x0000
        /*0054*/ 	.byte	0x00, 0xf0, 0xa1, 0x00


	//----- nvinfo : EIATTR_SPARSE_MMA_MASK
	.align		4
.L_79:
        /*0058*/ 	.byte	0x03, 0x50
        /*005a*/ 	.short	0x0000


	//----- nvinfo : EIATTR_MAXREG_COUNT
	.align		4
        /*005c*/ 	.byte	0x03, 0x1b
        /*005e*/ 	.short	0x00ff


	//----- nvinfo : EIATTR_MERCURY_ISA_VERSION
	.align		4
        /*0060*/ 	.byte	0x03, 0x5f
        /*0062*/ 	.short	0x0101


	//----- nvinfo : EIATTR_COOP_GROUP_MASK_REGIDS
	.align		4
        /*0064*/ 	.byte	0x04, 0x29
        /*0066*/ 	.short	(.L_81 - .L_80)


	//   ....[0]....
.L_80:
        /*0068*/ 	.word	0xffffffff


	//   ....[1]....
        /*006c*/ 	.word	0xffffffff


	//   ....[2]....
        /*0070*/ 	.word	0xffffffff


	//   ....[3]....
        /*0074*/ 	.word	0xffffffff


	//   ....[4]....
        /*0078*/ 	.word	0xffffffff


	//   ....[5]....
        /*007c*/ 	.word	0xffffffff


	//   ....[6]....
        /*0080*/ 	.word	0xffffffff


	//   ....[7]....
        /*0084*/ 	.word	0xffffffff


	//   ....[8]....
        /*0088*/ 	.word	0xffffffff


	//----- nvinfo : EIATTR_COOP_GROUP_INSTR_OFFSETS
	.align		4
.L_81:
        /*008c*/ 	.byte	0x04, 0x28
        /*008e*/ 	.short	(.L_83 - .L_82)


	//   ....[0]....
.L_82:
        /*0090*/ 	.word	0x00000290


	//   ....[1]....
        /*0094*/ 	.word	0x000003e0


	//   ....[2]....
        /*0098*/ 	.word	0x00000410


	//   ....[3]....
        /*009c*/ 	.word	0x00000430


	//   ....[4]....
        /*00a0*/ 	.word	0x00000440


	//   ....[5]....
        /*00a4*/ 	.word	0x00000450


	//   ....[6]....
        /*00a8*/ 	.word	0x00000460


	//   ....[7]....
        /*00ac*/ 	.word	0x00000470


	//   ....[8]....
        /*00b0*/ 	.word	0x00000480


	//----- nvinfo : EIATTR_VRC_CTA_INIT_COUNT
	.align		4
.L_83:
        /*00b4*/ 	.byte	0x02, 0x4a
	.zero		1
	.zero		1


	//----- nvinfo : EIATTR_EXIT_INSTR_OFFSETS
	.align		4
        /*00b8*/ 	.byte	0x04, 0x1c
        /*00ba*/ 	.short	(.L_85 - .L_84)


	//   ....[0]....
.L_84:
        /*00bc*/ 	.word	0x00000080


	//   ....[1]....
        /*00c0*/ 	.word	0x00004430


	//----- nvinfo : EIATTR_CRS_STACK_SIZE
	.align		4
.L_85:
        /*00c4*/ 	.byte	0x04, 0x1e
        /*00c6*/ 	.short	(.L_87 - .L_86)
.L_86:
        /*00c8*/ 	.word	0x00000000


	//----- nvinfo : EIATTR_CBANK_PARAM_SIZE
	.align		4
.L_87:
        /*00cc*/ 	.byte	0x03, 0x19
        /*00ce*/ 	.short	0x0048


	//----- nvinfo : EIATTR_PARAM_CBANK
	.align		4
        /*00d0*/ 	.byte	0x04, 0x0a
        /*00d2*/ 	.short	(.L_89 - .L_88)
	.align		4
.L_88:
        /*00d4*/ 	.word	index@(.nv.constant0.hint_gen_kernel_warp)
        /*00d8*/ 	.short	0x0380
        /*00da*/ 	.short	0x0048


	//----- nvinfo : EIATTR_SW_WAR
	.align		4
.L_89:
        /*00dc*/ 	.byte	0x04, 0x36
        /*00de*/ 	.short	(.L_91 - .L_90)
.L_90:
        /*00e0*/ 	.word	0x00000008
.L_91:


//--------------------- .nv.callgraph             --------------------------
	.section	.nv.callgraph,"",@"SHT_CUDA_CALLGRAPH"
	.align	4
	.sectionentsize	8
	.align		4
        /*0000*/ 	.word	0x00000000
	.align		4
        /*0004*/ 	.word	0xffffffff
	.align		4
        /*0008*/ 	.word	0x00000000
	.align		4
        /*000c*/ 	.word	0xfffffffe
	.align		4
        /*0010*/ 	.word	0x00000000
	.align		4
        /*0014*/ 	.word	0xfffffffd
	.align		4
        /*0018*/ 	.word	0x00000000
	.align		4
        /*001c*/ 	.word	0xfffffffc


//--------------------- .text.hint_gen_kernel_tiled --------------------------
	.section	.text.hint_gen_kernel_tiled,"ax",@progbits
	.align	128
        .global         hint_gen_kernel_tiled
        .type           hint_gen_kernel_tiled,@function
        .size           hint_gen_kernel_tiled,(.L_x_86 - hint_gen_kernel_tiled)
        .other          hint_gen_kernel_tiled,@"STO_CUDA_ENTRY STV_DEFAULT"
hint_gen_kernel_tiled:
.text.hint_gen_kernel_tiled:
[----:B------:R-:W0:Y:S01]  /*0000*/  LDC R1, c[0x0][0x37c] ;  /* 0x0000df00ff017b82 */ /* 0x000e220000000800 */
[----:B------:R-:W1:Y:S07]  /*0010*/  S2R R0, SR_TID.X ;  /* 0x0000000000007919 */ /* 0x000e6e0000002100 */
[----:B------:R-:W1:Y:S01]  /*0020*/  S2UR UR4, SR_CTAID.X ;  /* 0x00000000000479c3 */ /* 0x000e620000002500 */
[----:B------:R-:W2:Y:S01]  /*0030*/  LDCU UR5, c[0x0][0x39c] ;  /* 0x00007380ff0577ac */ /* 0x000ea20008000800 */
[----:B0-----:R-:W-:-:S06]  /*0040*/  VIADD R1, R1, 0xffffffc0 ;  /* 0xffffffc001017836 */ /* 0x001fcc0000000000 */
[----:B------:R-:W1:Y:S02]  /*0050*/  LDC R3, c[0x0][0x360] ;  /* 0x0000d800ff037b82 */ /* 0x000e640000000800 */
[----:B-1----:R-:W-:-:S05]  /*0060*/  IMAD R2, R3, UR4, R0 ;  /* 0x0000000403027c24 */ /* 0x002fca000f8e0200 */
[----:B--2---:R-:W-:-:S13]  /*0070*/  ISETP.GE.U32.AND P0, PT, R2, UR5, PT ;  /* 0x0000000502007c0c */ /* 0x004fda000bf06070 */
[----:B------:R-:W-:Y:S05]  /*0080*/  @P0 EXIT ;  /* 0x000000000000094d */ /* 0x000fea0003800000 */
[----:B------:R-:W0:Y:S01]  /*0090*/  LDCU.64 UR4, c[0x0][0x390] ;  /* 0x00007200ff0477ac */ /* 0x000e220008000a00 */
[----:B------:R-:W-:Y:S02]  /*00a0*/  CS2R R4, SRZ ;  /* 0x0000000000047805 */ /* 0x000fe4000001ff00 */
[----:B------:R-:W-:Y:S02]  /*00b0*/  CS2R R6, SRZ ;  /* 0x0000000000067805 */ /* 0x000fe4000001ff00 */
[----:B------:R-:W-:Y:S02]  /*00c0*/  CS2R R8, SRZ ;  /* 0x0000000000087805 */ /* 0x000fe4000001ff00 */
[----:B------:R-:W-:Y:S01]  /*00d0*/  CS2R R10, SRZ ;  /* 0x00000000000a7805 */ /* 0x000fe2000001ff00 */
[----:B------:R-:W1:Y:S01]  /*00e0*/  LDCU.64 UR8, c[0x0][0x358] ;  /* 0x00006b00ff0877ac */ /* 0x000e620008000a00 */
[----:B0-----:R-:W-:-:S04]  /*00f0*/  UISETP.NE.U32.AND UP0, UPT, UR4, URZ, UPT ;  /* 0x000000ff0400728c */ /* 0x001fc8000bf05070 */
[----:B------:R-:W-:-:S09]  /*0100*/  UISETP.NE.AND.EX UP0, UPT, UR5, URZ, UPT, UP0 ;  /* 0x000000ff0500728c */ /* 0x000fd2000bf05300 */
[----:B-1----:R-:W-:Y:S05]  /*0110*/  BRA.U !UP0, `(.L_x_0) ;  /* 0x0000004108ac7547 */ /* 0x002fea000b800000 */
[----:B------:R-:W-:Y:S02]  /*0120*/  CS2R R10, SRZ ;  /* 0x00000000000a7805 */ /* 0x000fe4000001ff00 */
[----:B------:R-:W-:Y:S02]  /*0130*/  CS2R R8, SRZ ;  /* 0x0000000000087805 */ /* 0x000fe4000001ff00 */
[----:B------:R-:W-:Y:S02]  /*0140*/  CS2R R6, SRZ ;  /* 0x0000000000067805 */ /* 0x000fe4000001ff00 */
[----:B------:R-:W-:Y:S01]  /*0150*/  CS2R R4, SRZ ;  /* 0x0000000000047805 */ /* 0x000fe2000001ff00 */
[----:B------:R-:W-:Y:S01]  /*0160*/  UMOV UR4, URZ ;  /* 0x000000ff00047c82 */ /* 0x000fe20008000000 */
[----:B------:R-:W-:-:S05]  /*0170*/  UMOV UR5, URZ ;  /* 0x000000ff00057c82 */ /* 0x000fca0008000000 */
.L_x_34:
[----:B0-----:R-:W0:Y:S01]  /*0180*/  LDC.64 R20, c[0x0][0x390] ;  /* 0x0000e400ff147b82 */ /* 0x001e220000000a00 */
[----:B------:R-:W1:Y:S01]  /*0190*/  LDCU.64 UR10, c[0x0][0x3b8] ;  /* 0x00007700ff0a77ac */ /* 0x000e620008000a00 */
[----:B------:R-:W-:Y:S01]  /*01a0*/  USHF.R.U64 UR6, UR4, 0x3, UR5 ;  /* 0x0000000304067899 */ /* 0x000fe20008001205 */
[----:B0-----:R-:W-:-:S05]  /*01b0*/  IADD3 R19, P0, PT, R20, 0x7, RZ ;  /* 0x0000000714137810 */ /* 0x001fca0007f1e0ff */
[----:B------:R-:W-:-:S05]  /*01c0*/  IMAD.X R20, RZ, RZ, R21, P0 ;  /* 0x000000ffff147224 */ /* 0x000fca00000e0615 */
[----:B------:R-:W-:-:S05]  /*01d0*/  SHF.R.U64 R19, R19, 0x3, R20 ;  /* 0x0000000313137819 */ /* 0x000fca0000001214 */
[----:B------:R-:W-:-:S05]  /*01e0*/  IMAD R20, R2, R19, UR6 ;  /* 0x0000000602147e24 */ /* 0x000fca000f8e0213 */
[----:B-1----:R-:W-:-:S05]  /*01f0*/  IADD3 R20, P0, PT, R20, UR10, RZ ;  /* 0x0000000a14147c10 */ /* 0x002fca000ff1e0ff */
[----:B------:R-:W-:-:S05]  /*0200*/  IMAD.X R21, RZ, RZ, UR11, P0 ;  /* 0x0000000bff157e24 */ /* 0x000fca00080e06ff */
[----:B------:R-:W2:Y:S01]  /*0210*/  LDG.E.U8.CONSTANT R20, desc[UR8][R20.64] ;  /* 0x0000000814147981 */ /* 0x000ea2000c1e9100 */
[----:B------:R-:W-:-:S04]  /*0220*/  ULOP3.LUT UR6, UR4, 0x7, URZ, 0xc0, !UPT ;  /* 0x0000000704067892 */ /* 0x000fc8000f8ec0ff */
[----:B------:R-:W-:-:S04]  /*0230*/  UISETP.GT.U32.AND UP0, UPT, UR6, 0xffff, UPT ;  /* 0x0000ffff0600788c */ /* 0x000fc8000bf04070 */
[----:B------:R-:W-:-:S04]  /*0240*/  USEL UR6, UR6, 0xffff, !UP0 ;  /* 0x0000ffff06067887 */ /* 0x000fc8000c000000 */
[----:B------:R-:W-:-:S06]  /*0250*/  ULOP3.LUT UR6, UR6, 0xffff, URZ, 0xc0, !UPT ;  /* 0x0000ffff06067892 */ /* 0x000fcc000f8ec0ff */
[----:B--2---:R-:W-:-:S04]  /*0260*/  SHF.R.U32.HI R19, RZ, UR6, R20 ;  /* 0x00000006ff137c19 */ /* 0x004fc80008011614 */
[----:B------:R-:W-:-:S04]  /*0270*/  LOP3.LUT R22, R19, 0x1, RZ, 0xc0, !PT ;  /* 0x0000000113167812 */ /* 0x000fc800078ec0ff */
[----:B------:R-:W-:-:S13]  /*0280*/  ISETP.NE.U32.AND P0, PT, R22, 0x1, PT ;  /* 0x000000011600780c */ /* 0x000fda0003f05070 */
[----:B------:R-:W-:-:S04]  /*0290*/  VOTE.ANY R19, PT, !P0 ;  /* 0x0000000000137806 */ /* 0x000fc800040e0100 */
[----:B------:R-:W-:-:S13]  /*02a0*/  ISETP.NE.AND P0, PT, R19, RZ, PT ;  /* 0x000000ff1300720c */ /* 0x000fda0003f05270 */
[----:B------:R-:W-:Y:S05]  /*02b0*/  @!P0 BRA `(.L_x_1) ;  /* 0x00000040002c8947 */ /* 0x000fea0003800000 */
[----:B------:R-:W-:Y:S01]  /*02c0*/  LOP3.LUT P0, RZ, R0, 0x1f, RZ, 0xc0, !PT ;  /* 0x0000001f00ff7812 */ /* 0x000fe2000780c0ff */
[----:B------:R-:W-:-:S12]  /*02d0*/  BSSY.RECONVERGENT B0, `(.L_x_2) ;  /* 0x000000f000007945 */ /* 0x000fd80003800200 */
[----:B------:R-:W-:Y:S05]  /*02e0*/  @P0 BRA `(.L_x_3) ;  /* 0x0000000000340947 */ /* 0x000fea0003800000 */
[----:B------:R-:W0:Y:S02]  /*02f0*/  LDCU.64 UR6, c[0x0][0x3a8] ;  /* 0x00007500ff0677ac */ /* 0x000e240008000a00 */
[----:B0-----:R-:W-:-:S04]  /*0300*/  ULEA UR6, UP0, UR4, UR6, 0x5 ;  /* 0x0000000604067291 */ /* 0x001fc8000f8028ff */
[----:B------:R-:W-:Y:S02]  /*0310*/  ULEA.HI.X UR7, UR4, UR7, UR5, 0x5, UP0 ;  /* 0x0000000704077291 */ /* 0x000fe400080f2c05 */
[----:B------:R-:W-:-:S04]  /*0320*/  IMAD.U32 R20, RZ, RZ, UR6 ;  /* 0x00000006ff147e24 */ /* 0x000fc8000f8e00ff */
[----:B------:R-:W-:-:S05]  /*0330*/  IMAD.U32 R21, RZ, RZ, UR7 ;  /* 0x00000007ff157e24 */ /* 0x000fca000f8e00ff */
[----:B------:R0:W5:Y:S04]  /*0340*/  LDG.E.CONSTANT R3, desc[UR8][R20.64] ;  /* 0x0000000814037981 */ /* 0x000168000c1e9900 */
[----:B------:R0:W5:Y:S04]  /*0350*/  LDG.E.CONSTANT R12, desc[UR8][R20.64+0x4] ;  /* 0x00000408140c7981 */ /* 0x000168000c1e9900 */
[----:B------:R0:W5:Y:S04]  /*0360*/  LDG.E.CONSTANT R13, desc[UR8][R20.64+0x8] ;  /* 0x00000808140d7981 */ /* 0x000168000c1e9900 */
[----:B------:R0:W5:Y:S04]  /*0370*/  LDG.E.CONSTANT R14, desc[UR8][R20.64+0xc] ;  /* 0x00000c08140e7981 */ /* 0x000168000c1e9900 */
[----:B------:R0:W5:Y:S04]  /*0380*/  LDG.E.CONSTANT R15, desc[UR8][R20.64+0x10] ;  /* 0x00001008140f7981 */ /* 0x000168000c1e9900 */
[----:B------:R0:W5:Y:S04]  /*0390*/  LDG.E.CONSTANT R16, desc[UR8][R20.64+0x14] ;  /* 0x0000140814107981 */ /* 0x000168000c1e9900 */
[----:B------:R0:W5:Y:S04]  /*03a0*/  LDG.E.CONSTANT R17, desc[UR8][R20.64+0x18] ;  /* 0x0000180814117981 */ /* 0x000168000c1e9900 */
[----:B------:R0:W5:Y:S02]  /*03b0*/  LDG.E.CONSTANT R18, desc[UR8][R20.64+0x1c] ;  /* 0x00001c0814127981 */ /* 0x000164000c1e9900 */
.L_x_3:
[----:B------:R-:W-:Y:S05]  /*03c0*/  BSYNC.RECONVERGENT B0 ;  /* 0x0000000000007941 */ /* 0x000fea0003800200 */
.L_x_2:
[----:B------:R-:W-:Y:S01]  /*03d0*/  ISETP.NE.AND P0, PT, R22, RZ, PT ;  /* 0x000000ff1600720c */ /* 0x000fe20003f05270 */
[----:B-----5:R-:W1:Y:S01]  /*03e0*/  SHFL.IDX PT, R3, R3, RZ, 0x1f ;  /* 0x00001fff03037589 */ /* 0x020e6200000e0000 */
[----:B------:R-:W2:Y:S01]  /*03f0*/  LDCU UR6, c[0x0][0x38c] ;  /* 0x00007180ff0677ac */ /* 0x000ea20008000800 */
[----:B------:R-:W-:Y:S02]  /*0400*/  BSSY.RECONVERGENT B0, `(.L_x_1) ;  /* 0x00003f6000007945 */ /* 0x000fe40003800200 */
[----:B------:R-:W3:Y:S01]  /*0410*/  SHFL.IDX PT, R12, R12, RZ, 0x1f ;  /* 0x00001fff0c0c7589 */ /* 0x000ee200000e0000 */
[----:B------:R-:W4:Y:S03]  /*0420*/  LDCU UR7, c[0x0][0x388] ;  /* 0x00007100ff0777ac */ /* 0x000f260008000800 */
[----:B------:R-:W0:Y:S04]  /*0430*/  SHFL.IDX PT, R13, R13, RZ, 0x1f ;  /* 0x00001fff0d0d7589 */ /* 0x000e2800000e0000 */
[----:B------:R-:W0:Y:S04]  /*0440*/  SHFL.IDX PT, R14, R14, RZ, 0x1f ;  /* 0x00001fff0e0e7589 */ /* 0x000e2800000e0000 */
[----:B------:R-:W0:Y:S04]  /*0450*/  SHFL.IDX PT, R15, R15, RZ, 0x1f ;  /* 0x00001fff0f0f7589 */ /* 0x000e2800000e0000 */
[----:B------:R-:W0:Y:S04]  /*0460*/  SHFL.IDX PT, R16, R16, RZ, 0x1f ;  /* 0x00001fff10107589 */ /* 0x000e2800000e0000 */
[----:B------:R-:W0:Y:S04]  /*0470*/  SHFL.IDX PT, R17, R17, RZ, 0x1f ;  /* 0x00001fff11117589 */ /* 0x000e2800000e0000 */
[----:B------:R-:W0:Y:S01]  /*0480*/  SHFL.IDX PT, R18, R18, RZ, 0x1f ;  /* 0x00001fff12127589 */ /* 0x000e2200000e0000 */
[----:B-1234-:R-:W-:Y:S05]  /*0490*/  @!P0 BRA `(.L_x_4) ;  /* 0x0000003c00b08947 */ /* 0x01efea0003800000 */
[----:B0-----:R-:W-:Y:S02]  /*04a0*/  VIADD R21, R14, 0x6b206574 ;  /* 0x6b2065740e157836 */ /* 0x001fe40000000000 */
[----:B------:R-:W-:Y:S02]  /*04b0*/  VIADD R19, R12, 0x3320646e ;  /* 0x3320646e0c137836 */ /* 0x000fe40000000000 */
[----:B------:R-:W-:Y:S01]  /*04c0*/  VIADD R22, R13, 0x79622d32 ;  /* 0x79622d320d167836 */ /* 0x000fe20000000000 */
[----:B------:R-:W-:Y:S01]  /*04d0*/  SHF.L.W.U32.HI R27, R21, 0x10, R21 ;  /* 0x00000010151b7819 */ /* 0x000fe20000010e15 */
[----:B------:R-:W-:Y:S01]  /*04e0*/  IMAD.MOV.U32 R34, RZ, RZ, RZ ;  /* 0x000000ffff227224 */ /* 0x000fe200078e00ff */
[----:B------:R-:W-:Y:S01]  /*04f0*/  LOP3.LUT R20, R19, 0x42415443, RZ, 0x3c, !PT ;  /* 0x4241544313147812 */ /* 0x000fe200078e3cff */
[----:B------:R-:W-:Y:S01]  /*0500*/  IMAD.MOV.U32 R37, RZ, RZ, 0x3f ;  /* 0x0000003fff257424 */ /* 0x000fe200078e00ff */
[----:B------:R-:W-:Y:S01]  /*0510*/  SHF.L.W.U32.HI R24, R22, 0x10, R22 ;  /* 0x0000001016187819 */ /* 0x000fe20000010e16 */
[----:B------:R-:W-:Y:S01]  /*0520*/  IMAD.IADD R30, R18, 0x1, R27 ;  /* 0x00000001121e7824 */ /* 0x000fe200078e021b */
[----:B------:R-:W-:-:S03]  /*0530*/  SHF.L.W.U32.HI R23, R20, 0x10, R20 ;  /* 0x0000001014177819 */ /* 0x000fc60000010e14 */
[----:B------:R-:W-:Y:S01]  /*0540*/  IMAD.IADD R26, R17, 0x1, R24 ;  /* 0x00000001111a7824 */ /* 0x000fe200078e0218 */
[----:B------:R-:W-:Y:S01]  /*0550*/  LOP3.LUT R25, R14, R30, RZ, 0x3c, !PT ;  /* 0x0000001e0e197212 */ /* 0x000fe200078e3cff */
[----:B------:R-:W-:-:S03]  /*0560*/  IMAD.IADD R29, R16, 0x1, R23 ;  /* 0x00000001101d7824 */ /* 0x000fc600078e0217 */
[----:B------:R-:W-:Y:S02]  /*0570*/  SHF.L.W.U32.HI R32, R25, 0xc, R25 ;  /* 0x0000000c19207819 */ /* 0x000fe40000010e19 */
[----:B------:R-:W-:-:S03]  /*0580*/  LOP3.LUT R25, R13, R26, RZ, 0x3c, !PT ;  /* 0x0000001a0d197212 */ /* 0x000fc600078e3cff */
[----:B------:R-:W-:Y:S01]  /*0590*/  IMAD.IADD R20, R21, 0x1, R32 ;  /* 0x0000000115147824 */ /* 0x000fe200078e0220 */
[----:B------:R-:W-:Y:S02]  /*05a0*/  LOP3.LUT R21, R12, R29, RZ, 0x3c, !PT ;  /* 0x0000001d0c157212 */ /* 0x000fe400078e3cff */
[----:B------:R-:W-:Y:S02]  /*05b0*/  SHF.L.W.U32.HI R31, R25, 0xc, R25 ;  /* 0x0000000c191f7819 */ /* 0x000fe40000010e19 */
[----:B------:R-:W-:Y:S02]  /*05c0*/  LOP3.LUT R27, R27, R20, RZ, 0x3c, !PT ;  /* 0x000000141b1b7212 */ /* 0x000fe400078e3cff */
[----:B------:R-:W-:Y:S01]  /*05d0*/  SHF.L.W.U32.HI R28, R21, 0xc, R21 ;  /* 0x0000000c151c7819 */ /* 0x000fe20000010e15 */
[----:B------:R-:W-:Y:S01]  /*05e0*/  IMAD.IADD R33, R22, 0x1, R31 ;  /* 0x0000000116217824 */ /* 0x000fe200078e021f */
[----:B------:R-:W-:Y:S01]  /*05f0*/  SHF.L.W.U32.HI R21, R27, 0x8, R27 ;  /* 0x000000081b157819 */ /* 0x000fe20000010e1b */
[----:B------:R-:W-:-:S02]  /*0600*/  IMAD.MOV.U32 R27, RZ, RZ, R2 ;  /* 0x000000ffff1b7224 */ /* 0x000fc400078e0002 */
[----:B------:R-:W-:Y:S01]  /*0610*/  IMAD.IADD R38, R19, 0x1, R28 ;  /* 0x0000000113267824 */ /* 0x000fe200078e021c */
[----:B------:R-:W-:Y:S01]  /*0620*/  LOP3.LUT R24, R24, R33, RZ, 0x3c, !PT ;  /* 0x0000002118187212 */ /* 0x000fe200078e3cff */
[----:B------:R-:W-:-:S03]  /*0630*/  IMAD.IADD R22, R30, 0x1, R21 ;  /* 0x000000011e167824 */ /* 0x000fc600078e0215 */
[----:B------:R-:W-:Y:S02]  /*0640*/  LOP3.LUT R25, R23, R38, RZ, 0x3c, !PT ;  /* 0x0000002617197212 */ /* 0x000fe400078e3cff */
[----:B------:R-:W-:Y:S01]  /*0650*/  SHF.L.W.U32.HI R23, R24, 0x8, R24 ;  /* 0x0000000818177819 */ /* 0x000fe20000010e18 */
[----:B------:R-:W-:Y:S01]  /*0660*/  VIADD R24, R3, 0x61707865 ;  /* 0x6170786503187836 */ /* 0x000fe20000000000 */
[----:B------:R-:W-:Y:S02]  /*0670*/  LOP3.LUT R32, R32, R22, RZ, 0x3c, !PT ;  /* 0x0000001620207212 */ /* 0x000fe400078e3cff */
[----:B------:R-:W-:Y:S01]  /*0680*/  SHF.L.W.U32.HI R30, R25, 0x8, R25 ;  /* 0x00000008191e7819 */ /* 0x000fe20000010e19 */
[----:B------:R-:W-:Y:S01]  /*0690*/  IMAD.IADD R25, R26, 0x1, R23 ;  /* 0x000000011a197824 */ /* 0x000fe200078e0217 */
[----:B------:R-:W-:-:S03]  /*06a0*/  SHF.L.W.U32.HI R26, R32, 0x7, R32 ;  /* 0x00000007201a7819 */ /* 0x000fc60000010e20 */
[----:B------:R-:W-:Y:S01]  /*06b0*/  IMAD.IADD R32, R29, 0x1, R30 ;  /* 0x000000011d207824 */ /* 0x000fe200078e021e */
[----:B------:R-:W-:Y:S01]  /*06c0*/  LOP3.LUT R31, R31, R25, RZ, 0x3c, !PT ;  /* 0x000000191f1f7212 */ /* 0x000fe200078e3cff */
[----:B------:R-:W-:-:S03]  /*06d0*/  IMAD.IADD R33, R33, 0x1, R26 ;  /* 0x0000000121217824 */ /* 0x000fc600078e021a */
[----:B------:R-:W-:Y:S02]  /*06e0*/  SHF.L.W.U32.HI R35, R31, 0x7, R31 ;  /* 0x000000071f237819 */ /* 0x000fe40000010e1f */
[----:B------:R-:W-:Y:S02]  /*06f0*/  LOP3.LUT R28, R28, R32, RZ, 0x3c, !PT ;  /* 0x000000201c1c7212 */ /* 0x000fe400078e3cff */
[----:B------:R-:W-:Y:S01]  /*0700*/  LOP3.LUT R30, R30, R33, RZ, 0x3c, !PT ;  /* 0x000000211e1e7212 */ /* 0x000fe200078e3cff */
[----:B------:R-:W-:Y:S01]  /*0710*/  IMAD.IADD R38, R38, 0x1, R35 ;  /* 0x0000000126267824 */ /* 0x000fe200078e0223 */
[----:B------:R-:W-:Y:S02]  /*0720*/  SHF.L.W.U32.HI R36, R28, 0x7, R28 ;  /* 0x000000071c247819 */ /* 0x000fe40000010e1c */
[----:B------:R-:W-:-:S07]  /*0730*/  SHF.L.W.U32.HI R39, R30, 0x10, R30 ;  /* 0x000000101e277819 */ /* 0x000fce0000010e1e */
.L_x_33:
[C---:B------:R-:W-:Y:S01]  /*0740*/  IMAD.HI.U32 R28, R37.reuse, 0x24924925, RZ ;  /* 0x24924925251c7827 */ /* 0x040fe200078e00ff */
[----:B------:R-:W0:Y:S01]  /*0750*/  LDC R41, c[0x0][0x388] ;  /* 0x0000e200ff297b82 */ /* 0x000e220000000800 */
[C---:B------:R-:W-:Y:S02]  /*0760*/  ISETP.NE.AND P1, PT, R37.reuse, 0x3f, PT ;  /* 0x0000003f2500780c */ /* 0x040fe40003f25270 */
[----:B------:R-:W-:-:S05]  /*0770*/  IMAD.IADD R29, R37, 0x1, -R28 ;  /* 0x00000001251d7824 */ /* 0x000fca00078e0a1c */
[----:B------:R-:W-:Y:S01]  /*0780*/  LEA.HI R29, R29, R28, RZ, 0x1f ;  /* 0x0000001c1d1d7211 */ /* 0x000fe200078ff8ff */
[----:B------:R-:W1:Y:S03]  /*0790*/  LDC R43, c[0x0][0x38c] ;  /* 0x0000e300ff2b7b82 */ /* 0x000e660000000800 */
[----:B------:R-:W-:-:S05]  /*07a0*/  SHF.R.U32.HI R48, RZ, 0x2, R29 ;  /* 0x00000002ff307819 */ /* 0x000fca000001161d */
[----:B------:R-:W-:-:S05]  /*07b0*/  IMAD R40, R48, -0x7, R37 ;  /* 0xfffffff930287824 */ /* 0x000fca00078e0225 */
[----:B------:R-:W-:-:S13]  /*07c0*/  ISETP.NE.AND P0, PT, R40, 0x6, PT ;  /* 0x000000062800780c */ /* 0x000fda0003f05270 */
[----:B------:R-:W-:Y:S05]  /*07d0*/  @P0 BRA P1, `(.L_x_5) ;  /* 0x0000002000a00947 */ /* 0x000fea0000800000 */
[----:B------:R-:W-:Y:S01]  /*07e0*/  LOP3.LUT R28, R48, R24, RZ, 0x3c, !PT ;  /* 0x00000018301c7212 */ /* 0x000fe200078e3cff */
[----:B------:R-:W-:Y:S03]  /*07f0*/  BSSY.RECONVERGENT B1, `(.L_x_6) ;  /* 0x0000177000017945 */ /* 0x000fe60003800200 */
[----:B------:R-:W-:-:S05]  /*0800*/  SHF.L.W.U32.HI R28, R28, 0x10, R28 ;  /* 0x000000101c1c7819 */ /* 0x000fca0000010e1c */
[----:B------:R-:W-:-:S05]  /*0810*/  IMAD.IADD R42, R15, 0x1, R28 ;  /* 0x000000010f2a7824 */ /* 0x000fca00078e021c */
[----:B------:R-:W-:-:S04]  /*0820*/  LOP3.LUT R29, R3, R42, RZ, 0x3c, !PT ;  /* 0x0000002a031d7212 */ /* 0x000fc800078e3cff */
[----:B------:R-:W-:-:S05]  /*0830*/  SHF.L.W.U32.HI R29, R29, 0xc, R29 ;  /* 0x0000000c1d1d7819 */ /* 0x000fca0000010e1d */
[----:B------:R-:W-:-:S04]  /*0840*/  IMAD.IADD R31, R24, 0x1, R29 ;  /* 0x00000001181f7824 */ /* 0x000fc800078e021d */
[----:B------:R-:W-:Y:S01]  /*0850*/  IMAD.IADD R30, R36, 0x1, R31 ;  /* 0x00000001241e7824 */ /* 0x000fe200078e021f */
[----:B------:R-:W-:-:S04]  /*0860*/  LOP3.LUT R28, R28, R31, RZ, 0x3c, !PT ;  /* 0x0000001f1c1c7212 */ /* 0x000fc800078e3cff */
        /* <DEDUP_REMOVED lines=8> */
[----:B------:R-:W-:-:S03]  /*08f0*/  SHF.L.W.U32.HI R51, R28, 0x7, R28 ;  /* 0x000000071c337819 */ /* 0x000fc60000010e1c */
[----:B------:R-:W-:Y:S01]  /*0900*/  IMAD.IADD R46, R22, 0x1, R31 ;  /* 0x00000001162e7824 */ /* 0x000fe200078e021f */
[----:B------:R-:W-:Y:S01]  /*0910*/  LOP3.LUT R49, R36, R29, RZ, 0x3c, !PT ;  /* 0x0000001d24317212 */ /* 0x000fe200078e3cff */
[----:B------:R-:W-:-:S03]  /*0920*/  IMAD.IADD R52, R20, 0x1, R51 ;  /* 0x0000000114347824 */ /* 0x000fc600078e0233 */
        /* <DEDUP_REMOVED lines=9> */
[----:B------:R-:W-:Y:S01]  /*09c0*/  LOP3.LUT R56, R31, R50, RZ, 0x3c, !PT ;  /* 0x000000321f387212 */ /* 0x000fe200078e3cff */
[----:B------:R-:W-:Y:S01]  /*09d0*/  IMAD.IADD R31, R39, 0x1, R42 ;  /* 0x00000001271f7824 */ /* 0x000fe200078e022a */
[----:B------:R-:W-:Y:S02]  /*09e0*/  SHF.L.W.U32.HI R47, R44, 0x8, R44 ;  /* 0x000000082c2f7819 */ /* 0x000fe40000010e2c */
[----:B------:R-:W-:Y:S02]  /*09f0*/  LOP3.LUT R51, R51, R28, RZ, 0x3c, !PT ;  /* 0x0000001c33337212 */ /* 0x000fe400078e3cff */
[----:B------:R-:W-:Y:S01]  /*0a00*/  SHF.L.W.U32.HI R56, R56, 0x8, R56 ;  /* 0x0000000838387819 */ /* 0x000fe20000010e38 */
[----:B------:R-:W-:Y:S01]  /*0a10*/  IMAD.IADD R42, R29, 0x1, R47 ;  /* 0x000000011d2a7824 */ /* 0x000fe200078e022f */
[----:B------:R-:W-:Y:S02]  /*0a20*/  LOP3.LUT R44, R26, R31, RZ, 0x3c, !PT ;  /* 0x0000001f1a2c7212 */ /* 0x000fe400078e3cff */
[----:B------:R-:W-:Y:S01]  /*0a30*/  SHF.L.W.U32.HI R29, R51, 0xc, R51 ;  /* 0x0000000c331d7819 */ /* 0x000fe20000010e33 */
[----:B------:R-:W-:Y:S01]  /*0a40*/  IMAD.IADD R46, R46, 0x1, R56 ;  /* 0x000000012e2e7824 */ /* 0x000fe200078e0238 */
[----:B------:R-:W-:-:S02]  /*0a50*/  SHF.L.W.U32.HI R44, R44, 0xc, R44 ;  /* 0x0000000c2c2c7819 */ /* 0x000fc40000010e2c */
[----:B------:R-:W-:Y:S01]  /*0a60*/  LOP3.LUT R49, R49, R42, RZ, 0x3c, !PT ;  /* 0x0000002a31317212 */ /* 0x000fe200078e3cff */
[----:B------:R-:W-:Y:S01]  /*0a70*/  IMAD.IADD R51, R52, 0x1, R29 ;  /* 0x0000000134337824 */ /* 0x000fe200078e021d */
[----:B------:R-:W-:Y:S01]  /*0a80*/  LOP3.LUT R45, R45, R46, RZ, 0x3c, !PT ;  /* 0x0000002e2d2d7212 */ /* 0x000fe200078e3cff */
[----:B------:R-:W-:Y:S01]  /*0a90*/  IMAD.IADD R52, R33, 0x1, R44 ;  /* 0x0000000121347824 */ /* 0x000fe200078e022c */
[----:B------:R-:W-:Y:S02]  /*0aa0*/  SHF.L.W.U32.HI R49, R49, 0x7, R49 ;  /* 0x0000000731317819 */ /* 0x000fe40000010e31 */
[----:B------:R-:W-:Y:S02]  /*0ab0*/  LOP3.LUT R53, R30, R51, RZ, 0x3c, !PT ;  /* 0x000000331e357212 */ /* 0x000fe400078e3cff */
[----:B------:R-:W-:Y:S01]  /*0ac0*/  SHF.L.W.U32.HI R30, R45, 0x7, R45 ;  /* 0x000000072d1e7819 */ /* 0x000fe20000010e2d */
[----:B------:R-:W-:Y:S01]  /*0ad0*/  IMAD.IADD R50, R49, 0x1, R50 ;  /* 0x0000000131327824 */ /* 0x000fe200078e0232 */
[----:B------:R-:W-:-:S02]  /*0ae0*/  LOP3.LUT R45, R39, R52, RZ, 0x3c, !PT ;  /* 0x00000034272d7212 */ /* 0x000fc400078e3cff */
[----:B------:R-:W-:Y:S01]  /*0af0*/  SHF.L.W.U32.HI R53, R53, 0x8, R53 ;  /* 0x0000000835357819 */ /* 0x000fe20000010e35 */
[----:B------:R-:W-:Y:S01]  /*0b00*/  IMAD.IADD R52, R30, 0x1, R52 ;  /* 0x000000011e347824 */ /* 0x000fe200078e0234 */
[----:B------:R-:W-:-:S03]  /*0b10*/  SHF.L.W.U32.HI R45, R45, 0x8, R45 ;  /* 0x000000082d2d7819 */ /* 0x000fc60000010e2d */
[----:B------:R-:W-:Y:S01]  /*0b20*/  IMAD.IADD R58, R28, 0x1, R53 ;  /* 0x000000011c3a7824 */ /* 0x000fe200078e0235 */
[----:B------:R-:W-:Y:S01]  /*0b30*/  LOP3.LUT R53, R53, R52, RZ, 0x3c, !PT ;  /* 0x0000003435357212 */ /* 0x000fe200078e3cff */
[----:B------:R-:W-:Y:S01]  /*0b40*/  IMAD.IADD R54, R31, 0x1, R45 ;  /* 0x000000011f367824 */ /* 0x000fe200078e022d */
[----:B------:R-:W-:Y:S02]  /*0b50*/  LOP3.LUT R45, R45, R50, RZ, 0x3c, !PT ;  /* 0x000000322d2d7212 */ /* 0x000fe400078e3cff */
[----:B------:R-:W-:Y:S02]  /*0b60*/  LOP3.LUT R28, R29, R58, RZ, 0x3c, !PT ;  /* 0x0000003a1d1c7212 */ /* 0x000fe400078e3cff */
[----:B------:R-:W-:Y:S02]  /*0b70*/  SHF.L.W.U32.HI R31, R53, 0x10, R53 ;  /* 0x00000010351f7819 */ /* 0x000fe40000010e35 */
[----:B------:R-:W-:Y:S02]  /*0b80*/  LOP3.LUT R44, R44, R54, RZ, 0x3c, !PT ;  /* 0x000000362c2c7212 */ /* 0x000fe400078e3cff */
[----:B------:R-:W-:Y:S01]  /*0b90*/  SHF.L.W.U32.HI R45, R45, 0x10, R45 ;  /* 0x000000102d2d7819 */ /* 0x000fe20000010e2d */
[----:B------:R-:W-:Y:S01]  /*0ba0*/  IMAD.IADD R29, R42, 0x1, R31 ;  /* 0x000000012a1d7824 */ /* 0x000fe200078e021f */
[----:B------:R-:W-:-:S02]  /*0bb0*/  SHF.L.W.U32.HI R28, R28, 0x7, R28 ;  /* 0x000000071c1c7819 */ /* 0x000fc40000010e1c */
[----:B------:R-:W-:Y:S01]  /*0bc0*/  SHF.L.W.U32.HI R42, R44, 0x7, R44 ;  /* 0x000000072c2a7819 */ /* 0x000fe20000010e2c */
[----:B------:R-:W-:Y:S01]  /*0bd0*/  IMAD.IADD R44, R58, 0x1, R45 ;  /* 0x000000013a2c7824 */ /* 0x000fe200078e022d */
[----:B------:R-:W-:Y:S01]  /*0be0*/  LOP3.LUT R57, R30, R29, RZ, 0x3c, !PT ;  /* 0x0000001d1e397212 */ /* 0x000fe200078e3cff */
[----:B------:R-:W-:Y:S02]  /*0bf0*/  IMAD.IADD R55, R55, 0x1, R28 ;  /* 0x0000000137377824 */ /* 0x000fe400078e021c */
[----:B------:R-:W-:Y:S01]  /*0c00*/  IMAD.IADD R30, R42, 0x1, R51 ;  /* 0x000000012a1e7824 */ /* 0x000fe200078e0233 */
[----:B------:R-:W-:Y:S02]  /*0c10*/  LOP3.LUT R49, R49, R44, RZ, 0x3c, !PT ;  /* 0x0000002c31317212 */ /* 0x000fe400078e3cff */
[----:B------:R-:W-:Y:S02]  /*0c20*/  LOP3.LUT R53, R56, R55, RZ, 0x3c, !PT ;  /* 0x0000003738357212 */ /* 0x000fe400078e3cff */
[----:B------:R-:W-:-:S02]  /*0c30*/  SHF.L.W.U32.HI R57, R57, 0xc, R57 ;  /* 0x0000000c39397819 */ /* 0x000fc40000010e39 */
[----:B------:R-:W-:Y:S02]  /*0c40*/  LOP3.LUT R47, R47, R30, RZ, 0x3c, !PT ;  /* 0x0000001e2f2f7212 */ /* 0x000fe400078e3cff */
[----:B------:R-:W-:Y:S01]  /*0c50*/  SHF.L.W.U32.HI R49, R49, 0xc, R49 ;  /* 0x0000000c31317819 */ /* 0x000fe20000010e31 */
[----:B------:R-:W-:Y:S01]  /*0c60*/  IMAD.IADD R52, R52, 0x1, R57 ;  /* 0x0000000134347824 */ /* 0x000fe200078e0239 */
[----:B------:R-:W-:Y:S02]  /*0c70*/  SHF.L.W.U32.HI R53, R53, 0x10, R53 ;  /* 0x0000001035357819 */ /* 0x000fe40000010e35 */
[----:B------:R-:W-:Y:S01]  /*0c80*/  SHF.L.W.U32.HI R47, R47, 0x10, R47 ;  /* 0x000000102f2f7819 */ /* 0x000fe20000010e2f */
[----:B------:R-:W-:Y:S02]  /*0c90*/  IMAD.IADD R50, R50, 0x1, R49 ;  /* 0x0000000132327824 */ /* 0x000fe400078e0231 */
[----:B------:R-:W-:Y:S01]  /*0ca0*/  IMAD.IADD R51, R54, 0x1, R53 ;  /* 0x0000000136337824 */ /* 0x000fe200078e0235 */
[----:B------:R-:W-:Y:S01]  /*0cb0*/  LOP3.LUT R54, R31, R52, RZ, 0x3c, !PT ;  /* 0x000000341f367212 */ /* 0x000fe200078e3cff */
[----:B------:R-:W-:Y:S01]  /*0cc0*/  IMAD.IADD R31, R46, 0x1, R47 ;  /* 0x000000012e1f7824 */ /* 0x000fe200078e022f */
[----:B------:R-:W-:-:S02]  /*0cd0*/  LOP3.LUT R45, R45, R50, RZ, 0x3c, !PT ;  /* 0x000000322d2d7212 */ /* 0x000fc400078e3cff */
[----:B------:R-:W-:Y:S02]  /*0ce0*/  LOP3.LUT R46, R28, R51, RZ, 0x3c, !PT ;  /* 0x000000331c2e7212 */ /* 0x000fe400078e3cff */
[----:B------:R-:W-:Y:S02]  /*0cf0*/  SHF.L.W.U32.HI R28, R54, 0x8, R54 ;  /* 0x00000008361c7819 */ /* 0x000fe40000010e36 */
[----:B------:R-:W-:Y:S02]  /*0d00*/  LOP3.LUT R54, R42, R31, RZ, 0x3c, !PT ;  /* 0x0000001f2a367212 */ /* 0x000fe400078e3cff */
[----:B------:R-:W-:Y:S01]  /*0d10*/  SHF.L.W.U32.HI R45, R45, 0x8, R45 ;  /* 0x000000082d2d7819 */ /* 0x000fe20000010e2d */
[----:B------:R-:W-:Y:S01]  /*0d20*/  IMAD.IADD R42, R29, 0x1, R28 ;  /* 0x000000011d2a7824 */ /* 0x000fe200078e021c */
[----:B------:R-:W-:Y:S02]  /*0d30*/  SHF.L.W.U32.HI R46, R46, 0xc, R46 ;  /* 0x0000000c2e2e7819 */ /* 0x000fe40000010e2e */
[----:B------:R-:W-:Y:S01]  /*0d40*/  SHF.L.W.U32.HI R29, R54, 0xc, R54 ;  /* 0x0000000c361d7819 */ /* 0x000fe20000010e36 */
[----:B------:R-:W-:Y:S01]  /*0d50*/  IMAD.IADD R44, R44, 0x1, R45 ;  /* 0x000000012c2c7824 */ /* 0x000fe200078e022d */
[----:B------:R-:W-:Y:S01]  /*0d60*/  LOP3.LUT R57, R57, R42, RZ, 0x3c, !PT ;  /* 0x0000002a39397212 */ /* 0x000fe200078e3cff */
[----:B------:R-:W-:-:S02]  /*0d70*/  IMAD.IADD R54, R55, 0x1, R46 ;  /* 0x0000000137367824 */ /* 0x000fc400078e022e */
        /* <DEDUP_REMOVED lines=21> */
[----:B------:R-:W-:Y:S01]  /*0ed0*/  IMAD.IADD R42, R42, 0x1, R29 ;  /* 0x000000012a2a7824 */ /* 0x000fe200078e021d */
[----:B------:R-:W-:Y:S01]  /*0ee0*/  LOP3.LUT R54, R61, R60, RZ, 0x3c, !PT ;  /* 0x0000003c3d367212 */ /* 0x000fe200078e3cff */
[----:B------:R-:W-:Y:S02]  /*0ef0*/  IMAD.IADD R47, R49, 0x1, R30 ;  /* 0x00000001312f7824 */ /* 0x000fe400078e021e */
        /* <DEDUP_REMOVED lines=21> */
[----:B------:R-:W-:Y:S02]  /*1050*/  IMAD.IADD R49, R42, 0x1, R31 ;  /* 0x000000012a317824 */ /* 0x000fe400078e021f */
[----:B------:R-:W-:Y:S01]  /*1060*/  IMAD.IADD R42, R47, 0x1, R28 ;  /* 0x000000012f2a7824 */ /* 0x000fe200078e021c */
[----:B------:R-:W-:Y:S01]  /*1070*/  LOP3.LUT R47, R54, R55, RZ, 0x3c, !PT ;  /* 0x00000037362f7212 */ /* 0x000fe200078e3cff */
        /* <DEDUP_REMOVED lines=17> */
[----:B------:R-:W-:Y:S02]  /*1190*/  SHF.L.W.U32.HI R52, R52, 0x10, R52 ;  /* 0x0000001034347819 */ /* 0x000fe40000010e34 */
[----:B------:R-:W-:Y:S01]  /*11a0*/  SHF.L.W.U32.HI R53, R28, 0x7, R28 ;  /* 0x000000071c357819 */ /* 0x000fe20000010e1c */
[----:B------:R-:W-:Y:S01]  /*11b0*/  IMAD.IADD R28, R49, 0x1, R54 ;  /* 0x00000001311c7824 */ /* 0x000fe200078e0236 */
[----:B------:R-:W-:Y:S01]  /*11c0*/  SHF.L.W.U32.HI R51, R51, 0x7, R51 ;  /* 0x0000000733337819 */ /* 0x000fe20000010e33 */
[----:B------:R-:W-:-:S02]  /*11d0*/  IMAD.IADD R44, R57, 0x1, R52 ;  /* 0x00000001392c7824 */ /* 0x000fc400078e0234 */
[----:B------:R-:W-:Y:S01]  /*11e0*/  IMAD.IADD R46, R46, 0x1, R53 ;  /* 0x000000012e2e7824 */ /* 0x000fe200078e0235 */
[----:B------:R-:W-:Y:S01]  /*11f0*/  LOP3.LUT R49, R47, R28, RZ, 0x3c, !PT ;  /* 0x0000001c2f317212 */ /* 0x000fe200078e3cff */
[----:B------:R-:W-:Y:S01]  /*1200*/  IMAD.IADD R42, R51, 0x1, R42 ;  /* 0x00000001332a7824 */ /* 0x000fe200078e022a */
[----:B------:R-:W-:Y:S02]  /*1210*/  LOP3.LUT R45, R45, R44, RZ, 0x3c, !PT ;  /* 0x0000002c2d2d7212 */ /* 0x000fe400078e3cff */
[----:B------:R-:W-:Y:S02]  /*1220*/  LOP3.LUT R47, R29, R46, RZ, 0x3c, !PT ;  /* 0x0000002e1d2f7212 */ /* 0x000fe400078e3cff */
[----:B------:R-:W-:Y:S02]  /*1230*/  SHF.L.W.U32.HI R29, R49, 0xc, R49 ;  /* 0x0000000c311d7819 */ /* 0x000fe40000010e31 */
[----:B------:R-:W-:Y:S02]  /*1240*/  LOP3.LUT R49, R31, R42, RZ, 0x3c, !PT ;  /* 0x0000002a1f317212 */ /* 0x000fe400078e3cff */
[----:B------:R-:W-:-:S02]  /*1250*/  SHF.L.W.U32.HI R45, R45, 0xc, R45 ;  /* 0x0000000c2d2d7819 */ /* 0x000fc40000010e2d */
[----:B------:R-:W-:Y:S01]  /*1260*/  SHF.L.W.U32.HI R31, R47, 0x10, R47 ;  /* 0x000000102f1f7819 */ /* 0x000fe20000010e2f */
[----:B------:R-:W-:Y:S01]  /*1270*/  IMAD.IADD R47, R30, 0x1, R29 ;  /* 0x000000011e2f7824 */ /* 0x000fe200078e021d */
[----:B------:R-:W-:Y:S01]  /*1280*/  SHF.L.W.U32.HI R30, R49, 0x10, R49 ;  /* 0x00000010311e7819 */ /* 0x000fe20000010e31 */
[----:B------:R-:W-:Y:S02]  /*1290*/  IMAD.IADD R49, R56, 0x1, R45 ;  /* 0x0000000138317824 */ /* 0x000fe400078e022d */
[----:B------:R-:W-:Y:S01]  /*12a0*/  IMAD.IADD R50, R50, 0x1, R31 ;  /* 0x0000000132327824 */ /* 0x000fe200078e021f */
[----:B------:R-:W-:Y:S01]  /*12b0*/  LOP3.LUT R56, R54, R47, RZ, 0x3c, !PT ;  /* 0x0000002f36387212 */ /* 0x000fe200078e3cff */
[----:B------:R-:W-:Y:S01]  /*12c0*/  IMAD.IADD R54, R55, 0x1, R30 ;  /* 0x0000000137367824 */ /* 0x000fe200078e021e */
[----:B------:R-:W-:Y:S02]  /*12d0*/  LOP3.LUT R55, R52, R49, RZ, 0x3c, !PT ;  /* 0x0000003134377212 */ /* 0x000fe400078e3cff */
[----:B------:R-:W-:-:S02]  /*12e0*/  LOP3.LUT R52, R53, R50, RZ, 0x3c, !PT ;  /* 0x0000003235347212 */ /* 0x000fc400078e3cff */
        /* <DEDUP_REMOVED lines=119> */
[----:B------:R-:W-:Y:S02]  /*1a60*/  SHF.L.W.U32.HI R44, R50, 0x10, R50 ;  /* 0x00000010322c7819 */ /* 0x000fe40000010e32 */
[----:B------:R-:W-:Y:S02]  /*1a70*/  SHF.L.W.U32.HI R51, R51, 0x10, R51 ;  /* 0x0000001033337819 */ /* 0x000fe40000010e33 */
[----:B------:R-:W-:Y:S01]  /*1a80*/  LOP3.LUT R46, R46, R53, RZ, 0x3c, !PT ;  /* 0x000000352e2e7212 */ /* 0x000fe200078e3cff */
[----:B------:R-:W-:Y:S01]  /*1a90*/  IMAD.IADD R42, R53, 0x1, R44 ;  /* 0x00000001352a7824 */ /* 0x000fe200078e022c */
[----:B------:R-:W-:Y:S01]  /*1aa0*/  LOP3.LUT R30, R30, R47, RZ, 0x3c, !PT ;  /* 0x0000002f1e1e7212 */ /* 0x000fe200078e3cff */
[----:B------:R-:W-:Y:S01]  /*1ab0*/  IMAD.IADD R53, R52, 0x1, R51 ;  /* 0x0000000134357824 */ /* 0x000fe200078e0233 */
[----:B------:R-:W-:-:S02]  /*1ac0*/  SHF.L.W.U32.HI R46, R46, 0x7, R46 ;  /* 0x000000072e2e7819 */ /* 0x000fc40000010e2e */
[----:B------:R-:W-:Y:S02]  /*1ad0*/  LOP3.LUT R50, R49, R42, RZ, 0x3c, !PT ;  /* 0x0000002a31327212 */ /* 0x000fe400078e3cff */
[----:B------:R-:W-:Y:S02]  /*1ae0*/  LOP3.LUT R49, R28, R53, RZ, 0x3c, !PT ;  /* 0x000000351c317212 */ /* 0x000fe400078e3cff */
[----:B------:R-:W-:Y:S02]  /*1af0*/  SHF.L.W.U32.HI R28, R50, 0xc, R50 ;  /* 0x0000000c321c7819 */ /* 0x000fe40000010e32 */
[----:B------:R-:W-:Y:S02]  /*1b00*/  SHF.L.W.U32.HI R49, R49, 0xc, R49 ;  /* 0x0000000c31317819 */ /* 0x000fe40000010e31 */
[----:B------:R-:W-:Y:S01]  /*1b10*/  SHF.L.W.U32.HI R52, R30, 0x7, R30 ;  /* 0x000000071e347819 */ /* 0x000fe20000010e1e */
[----:B------:R-:W-:Y:S02]  /*1b20*/  IMAD.IADD R57, R57, 0x1, R28 ;  /* 0x0000000139397824 */ /* 0x000fe400078e021c */
[----:B------:R-:W-:-:S02]  /*1b30*/  IMAD.IADD R58, R58, 0x1, R49 ;  /* 0x000000013a3a7824 */ /* 0x000fc400078e0231 */
[----:B------:R-:W-:Y:S01]  /*1b40*/  IMAD.IADD R30, R52, 0x1, R29 ;  /* 0x00000001341e7824 */ /* 0x000fe200078e021d */
[----:B------:R-:W-:Y:S01]  /*1b50*/  LOP3.LUT R44, R44, R57, RZ, 0x3c, !PT ;  /* 0x000000392c2c7212 */ /* 0x000fe200078e3cff */
[----:B------:R-:W-:Y:S01]  /*1b60*/  VIADD R57, R57, 0x3320646e ;  /* 0x3320646e39397836 */ /* 0x000fe20000000000 */
[----:B------:R-:W-:Y:S01]  /*1b70*/  LOP3.LUT R50, R51, R58, RZ, 0x3c, !PT ;  /* 0x0000003a33327212 */ /* 0x000fe200078e3cff */
[----:B------:R-:W-:Y:S01]  /*1b80*/  VIADD R58, R58, 0x61707865 ;  /* 0x617078653a3a7836 */ /* 0x000fe20000000000 */
[----:B------:R-:W-:Y:S01]  /*1b90*/  SHF.L.W.U32.HI R59, R44, 0x8, R44 ;  /* 0x000000082c3b7819 */ /* 0x000fe20000010e2c */
[----:B------:R-:W-:Y:S01]  /*1ba0*/  IMAD.IADD R44, R55, 0x1, R46 ;  /* 0x00000001372c7824 */ /* 0x000fe200078e022e */
[----:B------:R-:W-:Y:S02]  /*1bb0*/  LOP3.LUT R31, R31, R30, RZ, 0x3c, !PT ;  /* 0x0000001e1f1f7212 */ /* 0x000fe400078e3cff */
[----:B------:R-:W-:Y:S01]  /*1bc0*/  LEA.HI R50, R50, R53, R50, 0x8 ;  /* 0x0000003532327211 */ /* 0x000fe200078f4032 */
[--C-:B------:R-:W-:Y:S01]  /*1bd0*/  IMAD.IADD R51, R42, 0x1, R59.reuse ;  /* 0x000000012a337824 */ /* 0x100fe200078e023b */
[----:B------:R-:W-:Y:S01]  /*1be0*/  LOP3.LUT R45, R45, R44, RZ, 0x3c, !PT ;  /* 0x0000002c2d2d7212 */ /* 0x000fe200078e3cff */
[----:B------:R-:W-:-:S03]  /*1bf0*/  IMAD.IADD R42, R48, 0x1, R59 ;  /* 0x00000001302a7824 */ /* 0x000fc600078e023b */
[----:B------:R-:W-:Y:S02]  /*1c00*/  SHF.L.W.U32.HI R48, R45, 0x10, R45 ;  /* 0x000000102d307819 */ /* 0x000fe40000010e2d */
[----:B------:R-:W-:Y:S02]  /*1c10*/  SHF.L.W.U32.HI R45, R31, 0x10, R31 ;  /* 0x000000101f2d7819 */ /* 0x000fe40000010e1f */
[----:B------:R-:W-:Y:S01]  /*1c20*/  LOP3.LUT R28, R28, R51, RZ, 0x3c, !PT ;  /* 0x000000331c1c7212 */ /* 0x000fe200078e3cff */
[----:B------:R-:W-:Y:S02]  /*1c30*/  IMAD.IADD R47, R47, 0x1, R48 ;  /* 0x000000012f2f7824 */ /* 0x000fe400078e0230 */
[----:B------:R-:W-:-:S03]  /*1c40*/  IMAD.IADD R53, R54, 0x1, R45 ;  /* 0x0000000136357824 */ /* 0x000fc600078e022d */
[----:B------:R-:W-:Y:S02]  /*1c50*/  LOP3.LUT R31, R46, R47, RZ, 0x3c, !PT ;  /* 0x0000002f2e1f7212 */ /* 0x000fe400078e3cff */
[----:B------:R-:W-:Y:S02]  /*1c60*/  LOP3.LUT R29, R52, R53, RZ, 0x3c, !PT ;  /* 0x00000035341d7212 */ /* 0x000fe400078e3cff */
[----:B------:R-:W-:Y:S02]  /*1c70*/  SHF.L.W.U32.HI R31, R31, 0xc, R31 ;  /* 0x0000000c1f1f7819 */ /* 0x000fe40000010e1f */
[----:B------:R-:W-:Y:S02]  /*1c80*/  SHF.L.W.U32.HI R29, R29, 0xc, R29 ;  /* 0x0000000c1d1d7819 */ /* 0x000fe40000010e1d */
[----:B------:R-:W-:Y:S01]  /*1c90*/  LEA.HI R52, R28, R13, R28, 0x7 ;  /* 0x0000000d1c347211 */ /* 0x000fe200078f381c */
[----:B------:R-:W-:Y:S02]  /*1ca0*/  IMAD.IADD R55, R44, 0x1, R31 ;  /* 0x000000012c377824 */ /* 0x000fe400078e021f */
[----:B------:R-:W-:-:S03]  /*1cb0*/  IMAD.IADD R30, R30, 0x1, R29 ;  /* 0x000000011e1e7824 */ /* 0x000fc600078e021d */
[----:B------:R-:W-:Y:S02]  /*1cc0*/  LOP3.LUT R44, R48, R55, RZ, 0x3c, !PT ;  /* 0x00000037302c7212 */ /* 0x000fe400078e3cff */
[----:B------:R-:W-:Y:S02]  /*1cd0*/  LOP3.LUT R48, R57, UR6, RZ, 0xfc, !PT ;  /* 0x0000000639307c12 */ /* 0x000fe4000f8efcff */
[----:B------:R-:W-:Y:S02]  /*1ce0*/  SHF.L.W.U32.HI R44, R44, 0x8, R44 ;  /* 0x000000082c2c7819 */ /* 0x000fe40000010e2c */
[----:B------:R-:W-:Y:S02]  /*1cf0*/  ISETP.NE.U32.AND P0, PT, R48, RZ, PT ;  /* 0x000000ff3000720c */ /* 0x000fe40003f05070 */
[----:B------:R-:W-:Y:S01]  /*1d00*/  LOP3.LUT R46, R45, R30, RZ, 0x3c, !PT ;  /* 0x0000001e2d2e7212 */ /* 0x000fe200078e3cff */
[----:B------:R-:W-:Y:S01]  /*1d10*/  IMAD.IADD R48, R47, 0x1, R44 ;  /* 0x000000012f307824 */ /* 0x000fe200078e022c */
[----:B------:R-:W-:Y:S01]  /*1d20*/  LOP3.LUT R47, R49, R50, RZ, 0x3c, !PT ;  /* 0x00000032312f7212 */ /* 0x000fe200078e3cff */
[----:B------:R-:W-:Y:S01]  /*1d30*/  VIADD R45, R55, 0x79622d32 ;  /* 0x79622d32372d7836 */ /* 0x000fe20000000000 */
[----:B------:R-:W-:Y:S01]  /*1d40*/  LEA.HI R53, R46, R53, R46, 0x8 ;  /* 0x000000352e357211 */ /* 0x000fe200078f402e */
[----:B------:R-:W-:Y:S01]  /*1d50*/  IMAD.IADD R46, R17, 0x1, R50 ;  /* 0x00000001112e7824 */ /* 0x000fe200078e0232 */
[----:B------:R-:W-:Y:S01]  /*1d60*/  LOP3.LUT R31, R31, R48, RZ, 0x3c, !PT ;  /* 0x000000301f1f7212 */ /* 0x000fe200078e3cff */
[----:B------:R-:W-:Y:S01]  /*1d70*/  IMAD.IADD R50, R18, 0x1, R51 ;  /* 0x0000000112327824 */ /* 0x000fe200078e0233 */
[----:B------:R-:W-:Y:S01]  /*1d80*/  LOP3.LUT R54, R29, R53, RZ, 0x3c, !PT ;  /* 0x000000351d367212 */ /* 0x000fe200078e3cff */
[----:B------:R-:W-:Y:S01]  /*1d90*/  IMAD.IADD R48, R15, 0x1, R48 ;  /* 0x000000010f307824 */ /* 0x000fe200078e0230 */
[----:B------:R-:W-:Y:S01]  /*1da0*/  LEA.HI R47, R47, R12, R47, 0x7 ;  /* 0x0000000c2f2f7211 */ /* 0x000fe200078f382f */
[----:B------:R-:W-:Y:S01]  /*1db0*/  VIADD R51, R30, 0x6b206574 ;  /* 0x6b2065741e337836 */ /* 0x000fe20000000000 */
[----:B------:R-:W-:Y:S01]  /*1dc0*/  LEA.HI R49, R31, R14, R31, 0x7 ;  /* 0x0000000e1f317211 */ /* 0x000fe200078f381f */
[----:B------:R-:W-:Y:S01]  /*1dd0*/  IMAD.IADD R53, R16, 0x1, R53 ;  /* 0x0000000110357824 */ /* 0x000fe200078e0235 */
[----:B------:R-:W-:Y:S01]  /*1de0*/  LEA.HI R54, R54, R3, R54, 0x7 ;  /* 0x0000000336367211 */ /* 0x000fe200078f3836 */
[----:B------:R-:W-:Y:S06]  /*1df0*/  @P0 BRA `(.L_x_7) ;  /* 0x0000000000500947 */ /* 0x000fec0003800000 */
[----:B------:R-:W2:Y:S01]  /*1e00*/  I2F.U32.RP R30, UR7 ;  /* 0x00000007001e7d06 */ /* 0x000ea20008209000 */
[----:B------:R-:W-:-:S07]  /*1e10*/  ISETP.NE.U32.AND P1, PT, RZ, UR7, PT ;  /* 0x00000007ff007c0c */ /* 0x000fce000bf25070 */
[----:B--2---:R-:W2:Y:S02]  /*1e20*/  MUFU.RCP R30, R30 ;  /* 0x0000001e001e7308 */ /* 0x004ea40000001000 */
[----:B--2---:R-:W-:-:S06]  /*1e30*/  VIADD R28, R30, 0xffffffe ;  /* 0x0ffffffe1e1c7836 */ /* 0x004fcc0000000000 */
[----:B------:R2:W3:Y:S02]  /*1e40*/  F2I.FTZ.U32.TRUNC.NTZ R29, R28 ;  /* 0x0000001c001d7305 */ /* 0x0004e4000021f000 */
[----:B--2---:R-:W-:Y:S02]  /*1e50*/  IMAD.MOV.U32 R28, RZ, RZ, RZ ;  /* 0x000000ffff1c7224 */ /* 0x004fe400078e00ff */
[----:B---3--:R-:W-:-:S04]  /*1e60*/  IMAD.MOV R31, RZ, RZ, -R29 ;  /* 0x000000ffff1f7224 */ /* 0x008fc800078e0a1d */
[----:B------:R-:W-:-:S04]  /*1e70*/  IMAD R31, R31, UR7, RZ ;  /* 0x000000071f1f7c24 */ /* 0x000fc8000f8e02ff */
[----:B------:R-:W-:-:S06]  /*1e80*/  IMAD.HI.U32 R29, R29, R31, R28 ;  /* 0x0000001f1d1d7227 */ /* 0x000fcc00078e001c */
[----:B------:R-:W-:-:S04]  /*1e90*/  IMAD.HI.U32 R29, R29, R58, RZ ;  /* 0x0000003a1d1d7227 */ /* 0x000fc800078e00ff */
[----:B------:R-:W-:-:S04]  /*1ea0*/  IMAD.MOV R29, RZ, RZ, -R29 ;  /* 0x000000ffff1d7224 */ /* 0x000fc800078e0a1d */
[----:B------:R-:W-:Y:S02]  /*1eb0*/  IMAD R58, R29, UR7, R58 ;  /* 0x000000071d3a7c24 */ /* 0x000fe4000f8e023a */
[----:B------:R-:W-:-:S03]  /*1ec0*/  IMAD.MOV.U32 R29, RZ, RZ, RZ ;  /* 0x000000ffff1d7224 */ /* 0x000fc600078e00ff */
[----:B------:R-:W-:-:S13]  /*1ed0*/  ISETP.GE.U32.AND P0, PT, R58, UR7, PT ;  /* 0x000000073a007c0c */ /* 0x000fda000bf06070 */
[----:B------:R-:W-:-:S05]  /*1ee0*/  @P0 VIADD R58, R58, -UR7 ;  /* 0x800000073a3a0c36 */ /* 0x000fca0008000000 */
[----:B------:R-:W-:-:S13]  /*1ef0*/  ISETP.GE.U32.AND P0, PT, R58, UR7, PT ;  /* 0x000000073a007c0c */ /* 0x000fda000bf06070 */
[----:B------:R-:W-:Y:S01]  /*1f00*/  @P0 VIADD R58, R58, -UR7 ;  /* 0x800000073a3a0c36 */ /* 0x000fe20008000000 */
[----:B------:R-:W-:-:S05]  /*1f10*/  @!P1 LOP3.LUT R58, RZ, UR7, RZ, 0x33, !PT ;  /* 0x00000007ff3a9c12 */ /* 0x000fca000f8e33ff */
[----:B------:R-:W-:Y:S01]  /*1f20*/  IMAD.MOV.U32 R28, RZ, RZ, R58 ;  /* 0x000000ffff1c7224 */ /* 0x000fe200078e003a */
[----:B------:R-:W-:Y:S06]  /*1f30*/  BRA `(.L_x_8) ;  /* 0x0000000000087947 */ /* 0x000fec0003800000 */
.L_x_7:
[----:B------:R-:W-:-:S07]  /*1f40*/  MOV R56, 0x1f60 ;  /* 0x00001f6000387802 */ /* 0x000fce0000000f00 */
[----:B01----:R-:W-:Y:S05]  /*1f50*/  CALL.REL.NOINC `($__internal_0_$__cuda_sm20_rem_u64) ;  /* 0x0000002400387944 */ /* 0x003fea0003c00000 */
.L_x_8:
[----:B------:R-:W-:Y:S05]  /*1f60*/  BSYNC.RECONVERGENT B1 ;  /* 0x0000000000017941 */ /* 0x000fea0003800200 */
.L_x_6:
[----:B------:R2:W-:Y:S01]  /*1f70*/  STL.64 [R1], R28 ;  /* 0x0000001c01007387 */ /* 0x0005e20000100a00 */
[----:B------:R-:W-:Y:S01]  /*1f80*/  LOP3.LUT R30, R51, UR6, RZ, 0xfc, !PT ;  /* 0x00000006331e7c12 */ /* 0x000fe2000f8efcff */
[----:B------:R-:W-:Y:S03]  /*1f90*/  BSSY.RECONVERGENT B1, `(.L_x_9) ;  /* 0x000001a000017945 */ /* 0x000fe60003800200 */
[----:B------:R-:W-:-:S13]  /*1fa0*/  ISETP.NE.U32.AND P0, PT, R30, RZ, PT ;  /* 0x000000ff1e00720c */ /* 0x000fda0003f05070 */
[----:B--2---:R-:W-:Y:S05]  /*1fb0*/  @P0 BRA `(.L_x_10) ;  /* 0x00000000004c0947 */ /* 0x004fea0003800000 */
[----:B------:R-:W2:Y:S01]  /*1fc0*/  I2F.U32.RP R30, UR7 ;  /* 0x00000007001e7d06 */ /* 0x000ea20008209000 */
[----:B------:R-:W-:Y:S01]  /*1fd0*/  IMAD.MOV.U32 R28, RZ, RZ, RZ ;  /* 0x000000ffff1c7224 */ /* 0x000fe200078e00ff */
[----:B------:R-:W-:-:S06]  /*1fe0*/  ISETP.NE.U32.AND P1, PT, RZ, UR7, PT ;  /* 0x00000007ff007c0c */ /* 0x000fcc000bf25070 */
[----:B--2---:R-:W2:Y:S02]  /*1ff0*/  MUFU.RCP R30, R30 ;  /* 0x0000001e001e7308 */ /* 0x004ea40000001000 */
[----:B--2---:R-:W-:-:S06]  /*2000*/  VIADD R29, R30, 0xffffffe ;  /* 0x0ffffffe1e1d7836 */ /* 0x004fcc0000000000 */
[----:B------:R-:W2:Y:S02]  /*2010*/  F2I.FTZ.U32.TRUNC.NTZ R29, R29 ;  /* 0x0000001d001d7305 */ /* 0x000ea4000021f000 */
[----:B--2---:R-:W-:-:S04]  /*2020*/  IMAD.MOV R31, RZ, RZ, -R29 ;  /* 0x000000ffff1f7224 */ /* 0x004fc800078e0a1d */
[----:B------:R-:W-:-:S04]  /*2030*/  IMAD R31, R31, UR7, RZ ;  /* 0x000000071f1f7c24 */ /* 0x000fc8000f8e02ff */
[----:B------:R-:W-:-:S04]  /*2040*/  IMAD.HI.U32 R28, R29, R31, R28 ;  /* 0x0000001f1d1c7227 */ /* 0x000fc800078e001c */
[----:B------:R-:W-:Y:S02]  /*2050*/  IMAD.MOV.U32 R29, RZ, RZ, RZ ;  /* 0x000000ffff1d7224 */ /* 0x000fe400078e00ff */
[----:B------:R-:W-:-:S04]  /*2060*/  IMAD.HI.U32 R28, R28, R45, RZ ;  /* 0x0000002d1c1c7227 */ /* 0x000fc800078e00ff */
[----:B------:R-:W-:-:S04]  /*2070*/  IMAD.MOV R28, RZ, RZ, -R28 ;  /* 0x000000ffff1c7224 */ /* 0x000fc800078e0a1c */
[----:B------:R-:W-:-:S05]  /*2080*/  IMAD R28, R28, UR7, R45 ;  /* 0x000000071c1c7c24 */ /* 0x000fca000f8e022d */
[----:B------:R-:W-:-:S13]  /*2090*/  ISETP.GE.U32.AND P0, PT, R28, UR7, PT ;  /* 0x000000071c007c0c */ /* 0x000fda000bf06070 */
[----:B------:R-:W-:-:S05]  /*20a0*/  @P0 VIADD R28, R28, -UR7 ;  /* 0x800000071c1c0c36 */ /* 0x000fca0008000000 */
[----:B------:R-:W-:-:S13]  /*20b0*/  ISETP.GE.U32.AND P0, PT, R28, UR7, PT ;  /* 0x000000071c007c0c */ /* 0x000fda000bf06070 */
[----:B------:R-:W-:Y:S01]  /*20c0*/  @P0 VIADD R28, R28, -UR7 ;  /* 0x800000071c1c0c36 */ /* 0x000fe20008000000 */
[----:B------:R-:W-:Y:S01]  /*20d0*/  @!P1 LOP3.LUT R28, RZ, UR7, RZ, 0x33, !PT ;  /* 0x00000007ff1c9c12 */ /* 0x000fe2000f8e33ff */
[----:B------:R-:W-:Y:S06]  /*20e0*/  BRA `(.L_x_11) ;  /* 0x0000000000107947 */ /* 0x000fec0003800000 */
.L_x_10:
[----:B------:R-:W-:Y:S01]  /*20f0*/  IMAD.MOV.U32 R58, RZ, RZ, R45 ;  /* 0x000000ffff3a7224 */ /* 0x000fe200078e002d */
[----:B------:R-:W-:Y:S01]  /*2100*/  MOV R56, 0x2130 ;  /* 0x0000213000387802 */ /* 0x000fe20000000f00 */
[----:B------:R-:W-:-:S07]  /*2110*/  IMAD.MOV.U32 R57, RZ, RZ, R51 ;  /* 0x000000ffff397224 */ /* 0x000fce00078e0033 */
[----:B01----:R-:W-:Y:S05]  /*2120*/  CALL.REL.NOINC `($__internal_0_$__cuda_sm20_rem_u64) ;  /* 0x0000002000c47944 */ /* 0x003fea0003c00000 */
.L_x_11:
[----:B------:R-:W-:Y:S05]  /*2130*/  BSYNC.RECONVERGENT B1 ;  /* 0x0000000000017941 */ /* 0x000fea0003800200 */
.L_x_9:
[----:B------:R2:W-:Y:S01]  /*2140*/  STL.64 [R1+0x8], R28 ;  /* 0x0000081c01007387 */ /* 0x0005e20000100a00 */
        /* <DEDUP_REMOVED lines=21> */
[----:B------:R-:W-:Y:S01]  /*22a0*/  @!P1 LOP3.LUT R28, RZ, UR7, RZ, 0x33, !PT ;  /* 0x00000007ff1c9c12 */ /* 0x000fe2000f8e33ff */
[----:B------:R-:W-:Y:S06]  /*22b0*/  BRA `(.L_x_14) ;  /* 0x0000000000107947 */ /* 0x000fec0003800000 */
.L_x_13:
[----:B------:R-:W-:Y:S01]  /*22c0*/  IMAD.MOV.U32 R58, RZ, RZ, R54 ;  /* 0x000000ffff3a7224 */ /* 0x000fe200078e0036 */
[----:B------:R-:W-:Y:S01]  /*22d0*/  MOV R56, 0x2300 ;  /* 0x0000230000387802 */ /* 0x000fe20000000f00 */
[----:B------:R-:W-:-:S07]  /*22e0*/  IMAD.MOV.U32 R57, RZ, RZ, R47 ;  /* 0x000000ffff397224 */ /* 0x000fce00078e002f */
[----:B01----:R-:W-:Y:S05]  /*22f0*/  CALL.REL.NOINC `($__internal_0_$__cuda_sm20_rem_u64) ;  /* 0x0000002000507944 */ /* 0x003fea0003c00000 */
.L_x_14:
[----:B------:R-:W-:Y:S05]  /*2300*/  BSYNC.RECONVERGENT B1 ;  /* 0x0000000000017941 */ /* 0x000fea0003800200 */
.L_x_12:
        /* <DEDUP_REMOVED lines=24> */
.L_x_16:
[----:B------:R-:W-:Y:S01]  /*2490*/  IMAD.MOV.U32 R58, RZ, RZ, R52 ;  /* 0x000000ffff3a7224 */ /* 0x000fe200078e0034 */
[----:B------:R-:W-:Y:S01]  /*24a0*/  MOV R56, 0x24d0 ;  /* 0x000024d000387802 */ /* 0x000fe20000000f00 */
[----:B------:R-:W-:-:S07]  /*24b0*/  IMAD.MOV.U32 R57, RZ, RZ, R49 ;  /* 0x000000ffff397224 */ /* 0x000fce00078e0031 */
[----:B01----:R-:W-:Y:S05]  /*24c0*/  CALL.REL.NOINC `($__internal_0_$__cuda_sm20_rem_u64) ;  /* 0x0000001c00dc7944 */ /* 0x003fea0003c00000 */
.L_x_17:
[----:B------:R-:W-:Y:S05]  /*24d0*/  BSYNC.RECONVERGENT B1 ;  /* 0x0000000000017941 */ /* 0x000fea0003800200 */
.L_x_15:
        /* <DEDUP_REMOVED lines=24> */
.L_x_19:
[----:B------:R-:W-:Y:S01]  /*2660*/  IMAD.MOV.U32 R58, RZ, RZ, R48 ;  /* 0x000000ffff3a7224 */ /* 0x000fe200078e0030 */
[----:B------:R-:W-:Y:S01]  /*2670*/  MOV R56, 0x26a0 ;  /* 0x000026a000387802 */ /* 0x000fe20000000f00 */
[----:B------:R-:W-:-:S07]  /*2680*/  IMAD.MOV.U32 R57, RZ, RZ, R53 ;  /* 0x000000ffff397224 */ /* 0x000fce00078e0035 */
[----:B01----:R-:W-:Y:S05]  /*2690*/  CALL.REL.NOINC `($__internal_0_$__cuda_sm20_rem_u64) ;  /* 0x0000001c00687944 */ /* 0x003fea0003c00000 */
.L_x_20:
[----:B------:R-:W-:Y:S05]  /*26a0*/  BSYNC.RECONVERGENT B1 ;  /* 0x0000000000017941 */ /* 0x000fea0003800200 */
.L_x_18:
        /* <DEDUP_REMOVED lines=24> */
.L_x_22:
[----:B------:R-:W-:Y:S01]  /*2830*/  IMAD.MOV.U32 R58, RZ, RZ, R46 ;  /* 0x000000ffff3a7224 */ /* 0x000fe200078e002e */
[----:B------:R-:W-:Y:S01]  /*2840*/  MOV R56, 0x2870 ;  /* 0x0000287000387802 */ /* 0x000fe20000000f00 */
[----:B------:R-:W-:-:S07]  /*2850*/  IMAD.MOV.U32 R57, RZ, RZ, R50 ;  /* 0x000000ffff397224 */ /* 0x000fce00078e0032 */
[----:B01----:R-:W-:Y:S05]  /*2860*/  CALL.REL.NOINC `($__internal_0_$__cuda_sm20_rem_u64) ;  /* 0x0000001800f47944 */ /* 0x003fea0003c00000 */
.L_x_23:
[----:B------:R-:W-:Y:S05]  /*2870*/  BSYNC.RECONVERGENT B1 ;  /* 0x0000000000017941 */ /* 0x000fea0003800200 */
.L_x_21:
[----:B------:R-:W-:Y:S01]  /*2880*/  VIADD R57, R44, 0x42415443 ;  /* 0x424154432c397836 */ /* 0x000fe20000000000 */
[----:B------:R2:W-:Y:S01]  /*2890*/  STL.64 [R1+0x28], R28 ;  /* 0x0000281c01007387 */ /* 0x0005e20000100a00 */
[----:B------:R-:W-:Y:S03]  /*28a0*/  BSSY.RECONVERGENT B1, `(.L_x_24) ;  /* 0x000001a000017945 */ /* 0x000fe60003800200 */
[----:B------:R-:W-:-:S04]  /*28b0*/  LOP3.LUT R30, R57, UR6, RZ, 0xfc, !PT ;  /* 0x00000006391e7c12 */ /* 0x000fc8000f8efcff */
        /* <DEDUP_REMOVED lines=21> */
.L_x_25:
[----:B------:R-:W-:Y:S01]  /*2a10*/  IMAD.MOV.U32 R58, RZ, RZ, R42 ;  /* 0x000000ffff3a7224 */ /* 0x000fe200078e002a */
[----:B------:R-:W-:-:S07]  /*2a20*/  MOV R56, 0x2a40 ;  /* 0x00002a4000387802 */ /* 0x000fce0000000f00 */
[----:B01----:R-:W-:Y:S05]  /*2a30*/  CALL.REL.NOINC `($__internal_0_$__cuda_sm20_rem_u64) ;  /* 0x0000001800807944 */ /* 0x003fea0003c00000 */
.L_x_26:
[----:B------:R-:W-:Y:S05]  /*2a40*/  BSYNC.RECONVERGENT B1 ;  /* 0x0000000000017941 */ /* 0x000fea0003800200 */
.L_x_24:
[----:B------:R2:W-:Y:S02]  /*2a50*/  STL.64 [R1+0x30], R28 ;  /* 0x0000301c01007387 */ /* 0x0005e40000100a00 */
.L_x_5:
[----:B------:R-:W-:-:S06]  /*2a60*/  IMAD R44, R40, 0x8, R1 ;  /* 0x00000008282c7824 */ /* 0x000fcc00078e0201 */
[----:B------:R-:W5:Y:S01]  /*2a70*/  LDL.64 R44, [R44] ;  /* 0x000000002c2c7983 */ /* 0x000f620000100a00 */
[----:B--2---:R-:W-:Y:S01]  /*2a80*/  LOP3.LUT R28, R34, UR6, RZ, 0xfc, !PT ;  /* 0x00000006221c7c12 */ /* 0x004fe2000f8efcff */
[----:B------:R-:W-:Y:S03]  /*2a90*/  BSSY.RECONVERGENT B1, `(.L_x_27) ;  /* 0x000001c000017945 */ /* 0x000fe60003800200 */
[----:B------:R-:W-:-:S13]  /*2aa0*/  ISETP.NE.U32.AND P0, PT, R28, RZ, PT ;  /* 0x000000ff1c00720c */ /* 0x000fda0003f05070 */
[----:B------:R-:W-:Y:S05]  /*2ab0*/  @P0 BRA `(.L_x_28) ;  /* 0x00000000004c0947 */ /* 0x000fea0003800000 */
[----:B------:R-:W2:Y:S01]  /*2ac0*/  I2F.U32.RP R31, UR7 ;  /* 0x00000007001f7d06 */ /* 0x000ea20008209000 */
[----:B------:R-:W-:Y:S01]  /*2ad0*/  IMAD.MOV.U32 R28, RZ, RZ, RZ ;  /* 0x000000ffff1c7224 */ /* 0x000fe200078e00ff */
[----:B------:R-:W-:-:S06]  /*2ae0*/  ISETP.NE.U32.AND P1, PT, RZ, UR7, PT ;  /* 0x00000007ff007c0c */ /* 0x000fcc000bf25070 */
[----:B--2---:R-:W2:Y:S02]  /*2af0*/  MUFU.RCP R31, R31 ;  /* 0x0000001f001f7308 */ /* 0x004ea40000001000 */
[----:B--2---:R-:W-:Y:S02]  /*2b00*/  VIADD R29, R31, 0xffffffe ;  /* 0x0ffffffe1f1d7836 */ /* 0x004fe40000000000 */
[----:B------:R-:W-:-:S04]  /*2b10*/  IMAD.MOV.U32 R31, RZ, RZ, RZ ;  /* 0x000000ffff1f7224 */ /* 0x000fc800078e00ff */
[----:B------:R-:W2:Y:S02]  /*2b20*/  F2I.FTZ.U32.TRUNC.NTZ R29, R29 ;  /* 0x0000001d001d7305 */ /* 0x000ea4000021f000 */
[----:B--2---:R-:W-:-:S04]  /*2b30*/  IMAD.MOV R47, RZ, RZ, -R29 ;  /* 0x000000ffff2f7224 */ /* 0x004fc800078e0a1d */
[----:B------:R-:W-:-:S04]  /*2b40*/  IMAD R47, R47, UR7, RZ ;  /* 0x000000072f2f7c24 */ /* 0x000fc8000f8e02ff */
[----:B------:R-:W-:-:S06]  /*2b50*/  IMAD.HI.U32 R28, R29, R47, R28 ;  /* 0x0000002f1d1c7227 */ /* 0x000fcc00078e001c */
        /* <DEDUP_REMOVED lines=9> */
.L_x_28:
[----:B------:R-:W-:Y:S01]  /*2bf0*/  IMAD.MOV.U32 R58, RZ, RZ, R27 ;  /* 0x000000ffff3a7224 */ /* 0x000fe200078e001b */
[----:B------:R-:W-:Y:S01]  /*2c00*/  MOV R56, 0x2c30 ;  /* 0x00002c3000387802 */ /* 0x000fe20000000f00 */
[----:B------:R-:W-:-:S07]  /*2c10*/  IMAD.MOV.U32 R57, RZ, RZ, R34 ;  /* 0x000000ffff397224 */ /* 0x000fce00078e0022 */
[----:B01---5:R-:W-:Y:S05]  /*2c20*/  CALL.REL.NOINC `($__internal_0_$__cuda_sm20_rem_u64) ;  /* 0x0000001800047944 */ /* 0x023fea0003c00000 */
[----:B------:R-:W-:Y:S02]  /*2c30*/  IMAD.MOV.U32 R30, RZ, RZ, R28 ;  /* 0x000000ffff1e7224 */ /* 0x000fe400078e001c */
[----:B------:R-:W-:-:S07]  /*2c40*/  IMAD.MOV.U32 R31, RZ, RZ, R29 ;  /* 0x000000ffff1f7224 */ /* 0x000fce00078e001d */
.L_x_29:
[----:B------:R-:W-:Y:S05]  /*2c50*/  BSYNC.RECONVERGENT B1 ;  /* 0x0000000000017941 */ /* 0x000fea0003800200 */
.L_x_27:
[----:B------:R-:W2:Y:S01]  /*2c60*/  LDC.64 R28, c[0x0][0x388] ;  /* 0x0000e200ff1c7b82 */ /* 0x000ea20000000a00 */
[----:B------:R-:W-:Y:S01]  /*2c70*/  BSSY.RECONVERGENT B1, `(.L_x_30) ;  /* 0x000001c000017945 */ /* 0x000fe20003800200 */
[----:B--2--5:R-:W-:-:S04]  /*2c80*/  IADD3 R58, P0, P1, -R30, R28, R44 ;  /* 0x0000001c1e3a7210 */ /* 0x024fc8000791e12c */
[----:B------:R-:W-:-:S04]  /*2c90*/  IADD3.X R57, PT, PT, ~R31, R29, R45, P0, P1 ;  /* 0x0000001d1f397210 */ /* 0x000fc800007e252d */
[----:B------:R-:W-:-:S04]  /*2ca0*/  LOP3.LUT R29, R57, R29, RZ, 0xfc, !PT ;  /* 0x0000001d391d7212 */ /* 0x000fc800078efcff */
[----:B------:R-:W-:-:S13]  /*2cb0*/  ISETP.NE.U32.AND P0, PT, R29, RZ, PT ;  /* 0x000000ff1d00720c */ /* 0x000fda0003f05070 */
[----:B------:R-:W-:Y:S05]  /*2cc0*/  @P0 BRA `(.L_x_31) ;  /* 0x0000000000500947 */ /* 0x000fea0003800000 */
[----:B------:R-:W2:Y:S01]  /*2cd0*/  I2F.U32.RP R40, R28 ;  /* 0x0000001c00287306 */ /* 0x000ea20000209000 */
[----:B------:R-:W-:-:S07]  /*2ce0*/  ISETP.NE.U32.AND P1, PT, R28, RZ, PT ;  /* 0x000000ff1c00720c */ /* 0x000fce0003f25070 */
[----:B--2---:R-:W2:Y:S02]  /*2cf0*/  MUFU.RCP R40, R40 ;  /* 0x0000002800287308 */ /* 0x004ea40000001000 */
[----:B--2---:R-:W-:-:S06]  /*2d00*/  VIADD R30, R40, 0xffffffe ;  /* 0x0ffffffe281e7836 */ /* 0x004fcc0000000000 */
[----:B------:R2:W3:Y:S02]  /*2d10*/  F2I.FTZ.U32.TRUNC.NTZ R31, R30 ;  /* 0x0000001e001f7305 */ /* 0x0004e4000021f000 */
[----:B--2---:R-:W-:Y:S02]  /*2d20*/  IMAD.MOV.U32 R30, RZ, RZ, RZ ;  /* 0x000000ffff1e7224 */ /* 0x004fe400078e00ff */
[----:B---3--:R-:W-:-:S04]  /*2d30*/  IMAD.MOV R29, RZ, RZ, -R31 ;  /* 0x000000ffff1d7224 */ /* 0x008fc800078e0a1f */
[----:B------:R-:W-:-:S04]  /*2d40*/  IMAD R29, R29, R28, RZ ;  /* 0x0000001c1d1d7224 */ /* 0x000fc800078e02ff */
[----:B------:R-:W-:-:S06]  /*2d50*/  IMAD.HI.U32 R29, R31, R29, R30 ;  /* 0x0000001d1f1d7227 */ /* 0x000fcc00078e001e */
[----:B------:R-:W-:-:S04]  /*2d60*/  IMAD.HI.U32 R29, R29, R58, RZ ;  /* 0x0000003a1d1d7227 */ /* 0x000fc800078e00ff */
[----:B------:R-:W-:-:S04]  /*2d70*/  IMAD.MOV R29, RZ, RZ, -R29 ;  /* 0x000000ffff1d7224 */ /* 0x000fc800078e0a1d */
[----:B------:R-:W-:Y:S02]  /*2d80*/  IMAD R31, R28, R29, R58 ;  /* 0x0000001d1c1f7224 */ /* 0x000fe400078e023a */
[----:B------:R-:W-:-:S03]  /*2d90*/  IMAD.MOV.U32 R29, RZ, RZ, RZ ;  /* 0x000000ffff1d7224 */ /* 0x000fc600078e00ff */
[----:B------:R-:W-:-:S13]  /*2da0*/  ISETP.GE.U32.AND P0, PT, R31, R28, PT ;  /* 0x0000001c1f00720c */ /* 0x000fda0003f06070 */
[----:B------:R-:W-:-:S05]  /*2db0*/  @P0 IMAD.IADD R31, R31, 0x1, -R28 ;  /* 0x000000011f1f0824 */ /* 0x000fca00078e0a1c */
[----:B------:R-:W-:-:S13]  /*2dc0*/  ISETP.GE.U32.AND P0, PT, R31, R28, PT ;  /* 0x0000001c1f00720c */ /* 0x000fda0003f06070 */
[----:B------:R-:W-:Y:S01]  /*2dd0*/  @P0 IMAD.IADD R31, R31, 0x1, -R28 ;  /* 0x000000011f1f0824 */ /* 0x000fe200078e0a1c */
[----:B------:R-:W-:-:S05]  /*2de0*/  @!P1 LOP3.LUT R31, RZ, R28, RZ, 0x33, !PT ;  /* 0x0000001cff1f9212 */ /* 0x000fca00078e33ff */
[----:B------:R-:W-:Y:S01]  /*2df0*/  IMAD.MOV.U32 R28, RZ, RZ, R31 ;  /* 0x000000ffff1c7224 */ /* 0x000fe200078e001f */
[----:B------:R-:W-:Y:S06]  /*2e00*/  BRA `(.L_x_32) ;  /* 0x0000000000087947 */ /* 0x000fec0003800000 */
.L_x_31:
[----:B------:R-:W-:-:S07]  /*2e10*/  MOV R56, 0x2e30 ;  /* 0x00002e3000387802 */ /* 0x000fce0000000f00 */
[----:B01----:R-:W-:Y:S05]  /*2e20*/  CALL.REL.NOINC `($__internal_0_$__cuda_sm20_rem_u64) ;  /* 0x0000001400847944 */ /* 0x003fea0003c00000 */
.L_x_32:
[----:B------:R-:W-:Y:S05]  /*2e30*/  BSYNC.RECONVERGENT B1 ;  /* 0x0000000000017941 */ /* 0x000fea0003800200 */
.L_x_30:
[-C--:B------:R-:W-:Y:S02]  /*2e40*/  ISETP.GT.U32.AND P0, PT, R27, R28.reuse, PT ;  /* 0x0000001c1b00720c */ /* 0x080fe40003f04070 */
[----:B------:R-:W-:Y:S01]  /*2e50*/  LOP3.LUT R31, R24, 0x80000000, R37, 0x1e, !PT ;  /* 0x80000000181f7812 */ /* 0x000fe200078e1e25 */
[----:B------:R-:W-:Y:S01]  /*2e60*/  VIADD R37, R37, 0xffffffff ;  /* 0xffffffff25257836 */ /* 0x000fe20000000000 */
[----:B------:R-:W-:Y:S02]  /*2e70*/  ISETP.GT.U32.AND.EX P0, PT, R34, R29, PT, P0 ;  /* 0x0000001d2200720c */ /* 0x000fe40003f04100 */
[----:B------:R-:W-:Y:S02]  /*2e80*/  SHF.L.W.U32.HI R42, R31, 0x10, R31 ;  /* 0x000000101f2a7819 */ /* 0x000fe40000010e1f */
[----:B------:R-:W-:Y:S02]  /*2e90*/  SEL R30, R27, R28, P0 ;  /* 0x0000001c1b1e7207 */ /* 0x000fe40000000000 */
[----:B------:R-:W-:Y:S01]  /*2ea0*/  ISETP.NE.AND P1, PT, R37, -0x1, PT ;  /* 0xffffffff2500780c */ /* 0x000fe20003f25270 */
[----:B------:R-:W-:Y:S01]  /*2eb0*/  IMAD.IADD R44, R15, 0x1, R42 ;  /* 0x000000010f2c7824 */ /* 0x000fe200078e022a */
[----:B------:R-:W-:-:S04]  /*2ec0*/  LOP3.LUT R30, R19, R30, RZ, 0x3c, !PT ;  /* 0x0000001e131e7212 */ /* 0x000fc800078e3cff */
[----:B0-----:R-:W-:-:S05]  /*2ed0*/  SHF.L.W.U32.HI R41, R30, 0x10, R30 ;  /* 0x000000101e297819 */ /* 0x001fca0000010e1e */
[----:B-1----:R-:W-:-:S05]  /*2ee0*/  IMAD.IADD R43, R16, 0x1, R41 ;  /* 0x00000001102b7824 */ /* 0x002fca00078e0229 */
[----:B------:R-:W-:-:S04]  /*2ef0*/  LOP3.LUT R30, R12, R43, RZ, 0x3c, !PT ;  /* 0x0000002b0c1e7212 */ /* 0x000fc800078e3cff */
[----:B------:R-:W-:-:S05]  /*2f00*/  SHF.L.W.U32.HI R46, R30, 0xc, R30 ;  /* 0x0000000c1e2e7819 */ /* 0x000fca0000010e1e */
[----:B------:R-:W-:-:S05]  /*2f10*/  IMAD.IADD R30, R19, 0x1, R46 ;  /* 0x00000001131e7824 */ /* 0x000fca00078e022e */
[----:B------:R-:W-:Y:S01]  /*2f20*/  LOP3.LUT R40, R41, R30, RZ, 0x3c, !PT ;  /* 0x0000001e29287212 */ /* 0x000fe200078e3cff */
[----:B------:R-:W-:Y:S01]  /*2f30*/  IMAD.IADD R30, R35, 0x1, R30 ;  /* 0x00000001231e7824 */ /* 0x000fe200078e021e */
[----:B------:R-:W-:Y:S02]  /*2f40*/  LOP3.LUT R41, R3, R44, RZ, 0x3c, !PT ;  /* 0x0000002c03297212 */ /* 0x000fe400078e3cff */
[----:B------:R-:W-:Y:S02]  /*2f50*/  SHF.L.W.U32.HI R40, R40, 0x8, R40 ;  /* 0x0000000828287819 */ /* 0x000fe40000010e28 */
[----:B------:R-:W-:-:S03]  /*2f60*/  SHF.L.W.U32.HI R41, R41, 0xc, R41 ;  /* 0x0000000c29297819 */ /* 0x000fc60000010e29 */
[----:B------:R-:W-:Y:S01]  /*2f70*/  IMAD.IADD R31, R43, 0x1, R40 ;  /* 0x000000012b1f7824 */ /* 0x000fe200078e0228 */
[----:B------:R-:W-:Y:S01]  /*2f80*/  LOP3.LUT R40, R40, R33, RZ, 0x3c, !PT ;  /* 0x0000002128287212 */ /* 0x000fe200078e3cff */
[----:B------:R-:W-:-:S03]  /*2f90*/  IMAD.IADD R43, R24, 0x1, R41 ;  /* 0x00000001182b7824 */ /* 0x000fc600078e0229 */
[----:B------:R-:W-:Y:S02]  /*2fa0*/  LOP3.LUT R46, R46, R31, RZ, 0x3c, !PT ;  /* 0x0000001f2e2e7212 */ /* 0x000fe400078e3cff */
[----:B------:R-:W-:Y:S02]  /*2fb0*/  LOP3.LUT R42, R42, R43, RZ, 0x3c, !PT ;  /* 0x0000002b2a2a7212 */ /* 0x000fe400078e3cff */
[----:B------:R-:W-:-:S05]  /*2fc0*/  SHF.L.W.U32.HI R46, R46, 0x7, R46 ;  /* 0x000000072e2e7819 */ /* 0x000fca0000010e2e */
[----:B------:R-:W-:Y:S01]  /*2fd0*/  IMAD.IADD R45, R43, 0x1, R46 ;  /* 0x000000012b2d7824 */ /* 0x000fe200078e022e */
[----:B------:R-:W-:-:S04]  /*2fe0*/  SHF.L.W.U32.HI R43, R42, 0x8, R42 ;  /* 0x000000082a2b7819 */ /* 0x000fc80000010e2a */
[----:B------:R-:W-:Y:S01]  /*2ff0*/  LOP3.LUT R50, R21, R45, RZ, 0x3c, !PT ;  /* 0x0000002d15327212 */ /* 0x000fe200078e3cff */
[----:B------:R-:W-:Y:S01]  /*3000*/  IMAD.IADD R42, R44, 0x1, R43 ;  /* 0x000000012c2a7824 */ /* 0x000fe200078e022b */
[----:B------:R-:W-:Y:S02]  /*3010*/  LOP3.LUT R55, R43, R30, RZ, 0x3c, !PT ;  /* 0x0000001e2b377212 */ /* 0x000fe400078e3cff */
[----:B------:R-:W-:Y:S02]  /*3020*/  SHF.L.W.U32.HI R50, R50, 0x10, R50 ;  /* 0x0000001032327819 */ /* 0x000fe40000010e32 */
[----:B------:R-:W-:Y:S02]  /*3030*/  LOP3.LUT R41, R41, R42, RZ, 0x3c, !PT ;  /* 0x0000002a29297212 */ /* 0x000fe400078e3cff */
[----:B------:R-:W-:Y:S01]  /*3040*/  SHF.L.W.U32.HI R55, R55, 0x10, R55 ;  /* 0x0000001037377819 */ /* 0x000fe20000010e37 */
[----:B------:R-:W-:Y:S01]  /*3050*/  IMAD.IADD R49, R25, 0x1, R50 ;  /* 0x0000000119317824 */ /* 0x000fe200078e0232 */
[----:B------:R-:W-:-:S02]  /*3060*/  SHF.L.W.U32.HI R44, R41, 0x7, R41 ;  /* 0x00000007292c7819 */ /* 0x000fc40000010e29 */
[----:B------:R-:W-:Y:S02]  /*3070*/  SHF.L.W.U32.HI R41, R40, 0x10, R40 ;  /* 0x0000001028297819 */ /* 0x000fe40000010e28 */
[----:B------:R-:W-:Y:S01]  /*3080*/  LOP3.LUT R46, R46, R49, RZ, 0x3c, !PT ;  /* 0x000000312e2e7212 */ /* 0x000fe200078e3cff */
[----:B------:R-:W-:Y:S02]  /*3090*/  IMAD.IADD R53, R20, 0x1, R44 ;  /* 0x0000000114357824 */ /* 0x000fe400078e022c */
[----:B------:R-:W-:Y:S01]  /*30a0*/  IMAD.IADD R51, R42, 0x1, R41 ;  /* 0x000000012a337824 */ /* 0x000fe200078e0229 */
[----:B------:R-:W-:Y:S02]  /*30b0*/  SHF.L.W.U32.HI R48, R46, 0xc, R46 ;  /* 0x0000000c2e307819 */ /* 0x000fe40000010e2e */
[----:B------:R-:W-:Y:S02]  /*30c0*/  LOP3.LUT R46, R23, R53, RZ, 0x3c, !PT ;  /* 0x00000035172e7212 */ /* 0x000fe400078e3cff */
[----:B------:R-:W-:Y:S01]  /*30d0*/  LOP3.LUT R40, R26, R51, RZ, 0x3c, !PT ;  /* 0x000000331a287212 */ /* 0x000fe200078e3cff */
[----:B------:R-:W-:Y:S01]  /*30e0*/  IMAD.IADD R43, R45, 0x1, R48 ;  /* 0x000000012d2b7824 */ /* 0x000fe200078e0230 */
[----:B------:R-:W-:-:S02]  /*30f0*/  SHF.L.W.U32.HI R46, R46, 0x10, R46 ;  /* 0x000000102e2e7819 */ /* 0x000fc40000010e2e */
[----:B------:R-:W-:Y:S02]  /*3100*/  SHF.L.W.U32.HI R40, R40, 0xc, R40 ;  /* 0x0000000c28287819 */ /* 0x000fe40000010e28 */
[----:B------:R-:W-:Y:S01]  /*3110*/  LOP3.LUT R42, R50, R43, RZ, 0x3c, !PT ;  /* 0x0000002b322a7212 */ /* 0x000fe200078e3cff */
[----:B------:R-:W-:Y:S02]  /*3120*/  IMAD.IADD R50, R22, 0x1, R55 ;  /* 0x0000000116327824 */ /* 0x000fe400078e0237 */
[----:B------:R-:W-:Y:S01]  /*3130*/  IMAD.IADD R31, R31, 0x1, R46 ;  /* 0x000000011f1f7824 */ /* 0x000fe200078e022e */
[----:B------:R-:W-:Y:S01]  /*3140*/  SHF.L.W.U32.HI R42, R42, 0x8, R42 ;  /* 0x000000082a2a7819 */ /* 0x000fe20000010e2a */
[----:B------:R-:W-:Y:S01]  /*3150*/  IMAD.IADD R54, R33, 0x1, R40 ;  /* 0x0000000121367824 */ /* 0x000fe200078e0228 */
[----:B------:R-:W-:Y:S02]  /*3160*/  LOP3.LUT R47, R35, R50, RZ, 0x3c, !PT ;  /* 0x00000032232f7212 */ /* 0x000fe400078e3cff */
[----:B------:R-:W-:Y:S01]  /*3170*/  LOP3.LUT R44, R44, R31, RZ, 0x3c, !PT ;  /* 0x0000001f2c2c7212 */ /* 0x000fe200078e3cff */
[----:B------:R-:W-:Y:S01]  /*3180*/  IMAD.IADD R49, R49, 0x1, R42 ;  /* 0x0000000131317824 */ /* 0x000fe200078e022a */
[----:B------:R-:W-:-:S02]  /*3190*/  SHF.L.W.U32.HI R47, R47, 0xc, R47 ;  /* 0x0000000c2f2f7819 */ /* 0x000fc40000010e2f */
[----:B------:R-:W-:Y:S02]  /*31a0*/  SHF.L.W.U32.HI R44, R44, 0xc, R44 ;  /* 0x0000000c2c2c7819 */ /* 0x000fe40000010e2c */
[----:B------:R-:W-:Y:S01]  /*31b0*/  LOP3.LUT R45, R48, R49, RZ, 0x3c, !PT ;  /* 0x00000031302d7212 */ /* 0x000fe200078e3cff */
[----:B------:R-:W-:Y:S01]  /*31c0*/  IMAD.IADD R30, R30, 0x1, R47 ;  /* 0x000000011e1e7824 */ /* 0x000fe200078e022f */
[----:B------:R-:W-:Y:S01]  /*31d0*/  LOP3.LUT R41, R41, R54, RZ, 0x3c, !PT ;  /* 0x0000003629297212 */ /* 0x000fe200078e3cff */
[----:B------:R-:W-:Y:S01]  /*31e0*/  IMAD.IADD R53, R53, 0x1, R44 ;  /* 0x0000000135357824 */ /* 0x000fe200078e022c */
[----:B------:R-:W-:Y:S02]  /*31f0*/  SHF.L.W.U32.HI R45, R45, 0x7, R45 ;  /* 0x000000072d2d7819 */ /* 0x000fe40000010e2d */
[----:B------:R-:W-:Y:S02]  /*3200*/  LOP3.LUT R55, R55, R30, RZ, 0x3c, !PT ;  /* 0x0000001e37377212 */ /* 0x000fe400078e3cff */
[----:B------:R-:W-:-:S02]  /*3210*/  LOP3.LUT R46, R46, R53, RZ, 0x3c, !PT ;  /* 0x000000352e2e7212 */ /* 0x000fc400078e3cff */
        /* <DEDUP_REMOVED lines=9> */
[----:B------:R-:W-:Y:S02]  /*32b0*/  SHF.L.W.U32.HI R51, R48, 0x10, R48 ;  /* 0x0000001030337819 */ /* 0x000fe40000010e30 */
[----:B------:R-:W-:Y:S02]  /*32c0*/  LOP3.LUT R31, R47, R50, RZ, 0x3c, !PT ;  /* 0x000000322f1f7212 */ /* 0x000fe400078e3cff */
        /* <DEDUP_REMOVED lines=10> */
[----:B------:R-:W-:Y:S02]  /*3370*/  SHF.L.W.U32.HI R42, R45, 0xc, R45 ;  /* 0x0000000c2d2a7819 */ /* 0x000fe40000010e2d */
[----:B------:R-:W-:Y:S02]  /*3380*/  LOP3.LUT R54, R46, R57, RZ, 0x3c, !PT ;  /* 0x000000392e367212 */ /* 0x000fe400078e3cff */
[----:B------:R-:W-:Y:S01]  /*3390*/  LOP3.LUT R47, R30, R43, RZ, 0x3c, !PT ;  /* 0x0000002b1e2f7212 */ /* 0x000fe200078e3cff */
[----:B------:R-:W-:Y:S01]  /*33a0*/  IMAD.IADD R46, R41, 0x1, R42 ;  /* 0x00000001292e7824 */ /* 0x000fe200078e022a */
[----:B------:R-:W-:Y:S02]  /*33b0*/  SHF.L.W.U32.HI R45, R55, 0x10, R55 ;  /* 0x00000010372d7819 */ /* 0x000fe40000010e37 */
[----:B------:R-:W-:-:S02]  /*33c0*/  SHF.L.W.U32.HI R30, R54, 0x10, R54 ;  /* 0x00000010361e7819 */ /* 0x000fc40000010e36 */
[----:B------:R-:W-:Y:S01]  /*33d0*/  SHF.L.W.U32.HI R41, R47, 0x10, R47 ;  /* 0x000000102f297819 */ /* 0x000fe20000010e2f */
[----:B------:R-:W-:Y:S01]  /*33e0*/  IMAD.IADD R47, R50, 0x1, R45 ;  /* 0x00000001322f7824 */ /* 0x000fe200078e022d */
[----:B------:R-:W-:Y:S01]  /*33f0*/  LOP3.LUT R51, R51, R46, RZ, 0x3c, !PT ;  /* 0x0000002e33337212 */ /* 0x000fe200078e3cff */
[----:B------:R-:W-:Y:S02]  /*3400*/  IMAD.IADD R50, R49, 0x1, R30 ;  /* 0x0000000131327824 */ /* 0x000fe400078e021e */
[----:B------:R-:W-:Y:S01]  /*3410*/  IMAD.IADD R49, R52, 0x1, R41 ;  /* 0x0000000134317824 */ /* 0x000fe200078e0229 */
[----:B------:R-:W-:Y:S02]  /*3420*/  LOP3.LUT R48, R48, R47, RZ, 0x3c, !PT ;  /* 0x0000002f30307212 */ /* 0x000fe400078e3cff */
[----:B------:R-:W-:Y:S02]  /*3430*/  SHF.L.W.U32.HI R51, R51, 0x8, R51 ;  /* 0x0000000833337819 */ /* 0x000fe40000010e33 */
[----:B------:R-:W-:-:S02]  /*3440*/  LOP3.LUT R52, R31, R50, RZ, 0x3c, !PT ;  /* 0x000000321f347212 */ /* 0x000fc400078e3cff */
[----:B------:R-:W-:Y:S01]  /*3450*/  LOP3.LUT R44, R44, R49, RZ, 0x3c, !PT ;  /* 0x000000312c2c7212 */ /* 0x000fe200078e3cff */
[----:B------:R-:W-:Y:S01]  /*3460*/  IMAD.IADD R31, R40, 0x1, R51 ;  /* 0x00000001281f7824 */ /* 0x000fe200078e0233 */
[----:B------:R-:W-:Y:S02]  /*3470*/  SHF.L.W.U32.HI R48, R48, 0xc, R48 ;  /* 0x0000000c30307819 */ /* 0x000fe40000010e30 */
        /* <DEDUP_REMOVED lines=9> */
[----:B------:R-:W-:Y:S01]  /*3510*/  LOP3.LUT R41, R41, R42, RZ, 0x3c, !PT ;  /* 0x0000002a29297212 */ /* 0x000fe200078e3cff */
[----:B------:R-:W-:Y:S01]  /*3520*/  IMAD.IADD R30, R42, 0x1, R43 ;  /* 0x000000012a1e7824 */ /* 0x000fe200078e022b */
[----:B------:R-:W-:Y:S02]  /*3530*/  SHF.L.W.U32.HI R45, R45, 0x8, R45 ;  /* 0x000000082d2d7819 */ /* 0x000fe40000010e2d */
        /* <DEDUP_REMOVED lines=122> */
[----:B------:R-:W-:Y:S02]  /*3ce0*/  SHF.L.W.U32.HI R41, R46, 0x10, R46 ;  /* 0x000000102e297819 */ /* 0x000fe40000010e2e */
[----:B------:R-:W-:Y:S01]  /*3cf0*/  LOP3.LUT R46, R45, R42, RZ, 0x3c, !PT ;  /* 0x0000002a2d2e7212 */ /* 0x000fe200078e3cff */
[----:B------:R-:W-:Y:S01]  /*3d00*/  IMAD.IADD R45, R48, 0x1, R43 ;  /* 0x00000001302d7824 */ /* 0x000fe200078e022b */
[----:B------:R-:W-:Y:S01]  /*3d10*/  LOP3.LUT R48, R49, R52, RZ, 0x3c, !PT ;  /* 0x0000003431307212 */ /* 0x000fe200078e3cff */
[----:B------:R-:W-:Y:S01]  /*3d20*/  IMAD.IADD R53, R44, 0x1, R41 ;  /* 0x000000012c357824 */ /* 0x000fe200078e0229 */
[----:B------:R-:W-:Y:S02]  /*3d30*/  SHF.L.W.U32.HI R44, R46, 0x8, R46 ;  /* 0x000000082e2c7819 */ /* 0x000fe40000010e2e */
[----:B------:R-:W-:-:S02]  /*3d40*/  LOP3.LUT R49, R50, R45, RZ, 0x3c, !PT ;  /* 0x0000002d32317212 */ /* 0x000fc400078e3cff */
[----:B------:R-:W-:Y:S01]  /*3d50*/  SHF.L.W.U32.HI R46, R48, 0xc, R48 ;  /* 0x0000000c302e7819 */ /* 0x000fe20000010e30 */
[----:B------:R-:W-:Y:S01]  /*3d60*/  IMAD.IADD R47, R47, 0x1, R44 ;  /* 0x000000012f2f7824 */ /* 0x000fe200078e022c */
[----:B------:R-:W-:Y:S02]  /*3d70*/  LOP3.LUT R54, R54, R53, RZ, 0x3c, !PT ;  /* 0x0000003536367212 */ /* 0x000fe400078e3cff */
[----:B------:R-:W-:Y:S01]  /*3d80*/  SHF.L.W.U32.HI R49, R49, 0xc, R49 ;  /* 0x0000000c31317819 */ /* 0x000fe20000010e31 */
[----:B------:R-:W-:Y:S01]  /*3d90*/  IMAD.IADD R50, R51, 0x1, R46 ;  /* 0x0000000133327824 */ /* 0x000fe200078e022e */
[----:B------:R-:W-:Y:S02]  /*3da0*/  SHF.L.W.U32.HI R48, R54, 0xc, R54 ;  /* 0x0000000c36307819 */ /* 0x000fe40000010e36 */
[----:B------:R-:W-:Y:S01]  /*3db0*/  LOP3.LUT R40, R40, R47, RZ, 0x3c, !PT ;  /* 0x0000002f28287212 */ /* 0x000fe200078e3cff */
[----:B------:R-:W-:Y:S01]  /*3dc0*/  IMAD.IADD R54, R30, 0x1, R49 ;  /* 0x000000011e367824 */ /* 0x000fe200078e0231 */
[----:B------:R-:W-:Y:S01]  /*3dd0*/  LOP3.LUT R51, R31, R50, RZ, 0x3c, !PT ;  /* 0x000000321f337212 */ /* 0x000fe200078e3cff */
[----:B------:R-:W-:Y:S01]  /*3de0*/  IMAD.IADD R30, R57, 0x1, R48 ;  /* 0x00000001391e7824 */ /* 0x000fe200078e0230 */
[----:B------:R-:W-:-:S02]  /*3df0*/  SHF.L.W.U32.HI R31, R40, 0x7, R40 ;  /* 0x00000007281f7819 */ /* 0x000fc40000010e28 */
        /* <DEDUP_REMOVED lines=13> */
[----:B------:R-:W-:Y:S01]  /*3ed0*/  SHF.L.W.U32.HI R49, R46, 0x7, R46 ;  /* 0x000000072e317819 */ /* 0x000fe20000010e2e */
[----:B------:R-:W-:Y:S01]  /*3ee0*/  IMAD.IADD R46, R53, 0x1, R45 ;  /* 0x00000001352e7824 */ /* 0x000fe200078e022d */
        /* <DEDUP_REMOVED lines=12> */
[----:B------:R-:W-:-:S02]  /*3fb0*/  SHF.L.W.U32.HI R42, R54, 0x10, R54 ;  /* 0x00000010362a7819 */ /* 0x000fc40000010e36 */
[----:B------:R-:W-:Y:S01]  /*3fc0*/  LOP3.LUT R44, R40, R59, RZ, 0x3c, !PT ;  /* 0x0000003b282c7212 */ /* 0x000fe200078e3cff */
[----:B------:R-:W-:Y:S01]  /*3fd0*/  IMAD.IADD R52, R52, 0x1, R57 ;  /* 0x0000000134347824 */ /* 0x000fe200078e0239 */
[----:B------:R-:W-:Y:S01]  /*3fe0*/  LOP3.LUT R45, R45, R48, RZ, 0x3c, !PT ;  /* 0x000000302d2d7212 */ /* 0x000fe200078e3cff */
[----:B------:R-:W-:Y:S01]  /*3ff0*/  IMAD.IADD R40, R47, 0x1, R42 ;  /* 0x000000012f287824 */ /* 0x000fe200078e022a */
[----:B------:R-:W-:Y:S02]  /*4000*/  LEA.HI R44, R44, R43, R44, 0x10 ;  /* 0x0000002b2c2c7211 */ /* 0x000fe400078f802c */
[----:B------:R-:W-:Y:S02]  /*4010*/  LEA.HI R45, R45, R46, R45, 0x8 ;  /* 0x0000002e2d2d7211 */ /* 0x000fe400078f402d */
[----:B------:R-:W-:Y:S02]  /*4020*/  LOP3.LUT R52, R49, R52, RZ, 0x3c, !PT ;  /* 0x0000003431347212 */ /* 0x000fe400078e3cff */
[----:B------:R-:W-:-:S02]  /*4030*/  LOP3.LUT R44, R55, R44, RZ, 0x3c, !PT ;  /* 0x0000002c372c7212 */ /* 0x000fc400078e3cff */
[----:B------:R-:W-:Y:S02]  /*4040*/  LOP3.LUT R45, R30, R45, RZ, 0x3c, !PT ;  /* 0x0000002d1e2d7212 */ /* 0x000fe400078e3cff */
[----:B------:R-:W-:Y:S02]  /*4050*/  LOP3.LUT R46, R51, R40, RZ, 0x3c, !PT ;  /* 0x00000028332e7212 */ /* 0x000fe400078e3cff */
[----:B------:R-:W-:Y:S02]  /*4060*/  LEA.HI R52, R52, R53, R52, 0xc ;  /* 0x0000003534347211 */ /* 0x000fe400078f6034 */
[----:B------:R-:W-:Y:S02]  /*4070*/  LEA.HI R44, R44, R59, R44, 0xc ;  /* 0x0000003b2c2c7211 */ /* 0x000fe400078f602c */
[----:B------:R-:W-:Y:S02]  /*4080*/  SHF.L.W.U32.HI R45, R45, 0x7, R45 ;  /* 0x000000072d2d7819 */ /* 0x000fe40000010e2d */
[----:B------:R-:W-:-:S02]  /*4090*/  LEA.HI R31, R46, R31, R46, 0xc ;  /* 0x0000001f2e1f7211 */ /* 0x000fc400078f602e */
[----:B------:R-:W-:Y:S01]  /*40a0*/  LOP3.LUT R52, R57, R52, RZ, 0x3c, !PT ;  /* 0x0000003439347212 */ /* 0x000fe200078e3cff */
[----:B------:R-:W-:Y:S01]  /*40b0*/  IMAD.IADD R41, R44, 0x1, R45 ;  /* 0x000000012c297824 */ /* 0x000fe200078e022d */
[----:B------:R-:W-:Y:S02]  /*40c0*/  LOP3.LUT R31, R42, R31, RZ, 0x3c, !PT ;  /* 0x0000001f2a1f7212 */ /* 0x000fe400078e3cff */
[----:B------:R-:W-:Y:S02]  /*40d0*/  SHF.L.W.U32.HI R52, R52, 0x8, R52 ;  /* 0x0000000834347819 */ /* 0x000fe40000010e34 */
[----:B------:R-:W-:Y:S02]  /*40e0*/  LEA.HI R31, R31, R40, R31, 0x8 ;  /* 0x000000281f1f7211 */ /* 0x000fe400078f401f */
[----:B------:R-:W-:-:S04]  /*40f0*/  LOP3.LUT R52, R52, R41, RZ, 0x3c, !PT ;  /* 0x0000002934347212 */ /* 0x000fc800078e3cff */
[----:B------:R-:W-:-:S04]  /*4100*/  LEA.HI R52, R52, R31, R52, 0x10 ;  /* 0x0000001f34347211 */ /* 0x000fc800078f8034 */
[----:B------:R-:W-:-:S04]  /*4110*/  LOP3.LUT R52, R45, R52, RZ, 0x3c, !PT ;  /* 0x000000342d347212 */ /* 0x000fc800078e3cff */
[----:B------:R-:W-:-:S04]  /*4120*/  LEA.HI R52, R52, R41, RZ, 0xc ;  /* 0x0000002934347211 */ /* 0x000fc800078f60ff */
[----:B------:R-:W-:-:S04]  /*4130*/  LOP3.LUT R52, R52, 0x1, RZ, 0xc0, !PT ;  /* 0x0000000134347812 */ /* 0x000fc800078ec0ff */
[----:B------:R-:W-:-:S04]  /*4140*/  ISETP.NE.U32.AND P0, PT, R52, 0x1, PT ;  /* 0x000000013400780c */ /* 0x000fc80003f05070 */
[----:B------:R-:W-:Y:S02]  /*4150*/  SEL R27, R27, R28, !P0 ;  /* 0x0000001c1b1b7207 */ /* 0x000fe40004000000 */
[----:B------:R-:W-:Y:S01]  /*4160*/  SEL R34, R34, R29, !P0 ;  /* 0x0000001d22227207 */ /* 0x000fe20004000000 */
[----:B------:R-:W-:Y:S06]  /*4170*/  @P1 BRA `(.L_x_33) ;  /* 0xffffffc400701947 */ /* 0x000fec000383ffff */
[----:B------:R-:W0:Y:S02]  /*4180*/  LDC.64 R22, c[0x0][0x388] ;  /* 0x0000e200ff167b82 */ /* 0x000e240000000a00 */
[----:B0-----:R-:W-:-:S04]  /*4190*/  ISETP.GE.U32.AND P0, PT, R27, R22, PT ;  /* 0x000000161b00720c */ /* 0x001fc80003f06070 */
[----:B------:R-:W-:-:S13]  /*41a0*/  ISETP.GE.U32.AND.EX P0, PT, R34, R23, PT, P0 ;  /* 0x000000172200720c */ /* 0x000fda0003f06100 */
[----:B------:R-:W-:Y:S05]  /*41b0*/  @P0 BRA `(.L_x_4) ;  /* 0x0000000000680947 */ /* 0x000fea0003800000 */
[----:B------:R-:W0:Y:S01]  /*41c0*/  LDCU.64 UR10, c[0x0][0x380] ;  /* 0x00007000ff0a77ac */ /* 0x000e220008000a00 */
[----:B------:R-:W-:Y:S02]  /*41d0*/  IMAD.MOV.U32 R35, RZ, RZ, R34 ;  /* 0x000000ffff237224 */ /* 0x000fe400078e0022 */
[C---:B------:R-:W-:Y:S02]  /*41e0*/  IMAD R20, R22.reuse, UR5, RZ ;  /* 0x0000000516147c24 */ /* 0x040fe4000f8e02ff */
[----:B------:R-:W-:Y:S02]  /*41f0*/  IMAD.MOV.U32 R34, RZ, RZ, R27 ;  /* 0x000000ffff227224 */ /* 0x000fe400078e001b */
[----:B------:R-:W-:Y:S02]  /*4200*/  IMAD R19, R23, UR4, R20 ;  /* 0x0000000417137c24 */ /* 0x000fe4000f8e0214 */
[----:B------:R-:W-:-:S04]  /*4210*/  IMAD.WIDE.U32 R34, R22, UR4, R34 ;  /* 0x0000000416227c25 */ /* 0x000fc8000f8e0022 */
[----:B------:R-:W-:Y:S01]  /*4220*/  IMAD.IADD R19, R35, 0x1, R19 ;  /* 0x0000000123137824 */ /* 0x000fe200078e0213 */
[----:B0-----:R-:W-:-:S04]  /*4230*/  ISETP.GE.U32.AND P0, PT, R34, UR10, PT ;  /* 0x0000000a22007c0c */ /* 0x001fc8000bf06070 */
[----:B------:R-:W-:-:S13]  /*4240*/  ISETP.GE.U32.AND.EX P0, PT, R19, UR11, PT, P0 ;  /* 0x0000000b13007c0c */ /* 0x000fda000bf06100 */
[----:B------:R-:W-:Y:S05]  /*4250*/  @P0 BRA `(.L_x_4) ;  /* 0x0000000000400947 */ /* 0x000fea0003800000 */
[----:B------:R-:W0:Y:S01]  /*4260*/  LDC.64 R20, c[0x0][0x3b0] ;  /* 0x0000ec00ff147b82 */ /* 0x000e220000000a00 */
[----:B------:R-:W-:Y:S02]  /*4270*/  IMAD R19, R19, 0x30, RZ ;  /* 0x0000003013137824 */ /* 0x000fe400078e02ff */
[----:B0-----:R-:W-:-:S04]  /*4280*/  IMAD.WIDE.U32 R20, R34, 0x30, R20 ;  /* 0x0000003022147825 */ /* 0x001fc800078e0014 */
[----:B------:R-:W-:-:S05]  /*4290*/  IMAD.IADD R21, R21, 0x1, R19 ;  /* 0x0000000115157824 */ /* 0x000fca00078e0213 */
[----:B------:R-:W2:Y:S04]  /*42a0*/  LDG.E.64.CONSTANT R22, desc[UR8][R20.64] ;  /* 0x0000000814167981 */ /* 0x000ea8000c1e9b00 */
[----:B------:R-:W3:Y:S04]  /*42b0*/  LDG.E.64.CONSTANT R24, desc[UR8][R20.64+0x8] ;  /* 0x0000080814187981 */ /* 0x000ee8000c1e9b00 */
[----:B------:R-:W4:Y:S04]  /*42c0*/  LDG.E.64.CONSTANT R26, desc[UR8][R20.64+0x10] ;  /* 0x00001008141a7981 */ /* 0x000f28000c1e9b00 */
[----:B------:R-:W5:Y:S01]  /*42d0*/  LDG.E.64.CONSTANT R28, desc[UR8][R20.64+0x18] ;  /* 0x00001808141c7981 */ /* 0x000f62000c1e9b00 */
[----:B--2---:R-:W-:-:S02]  /*42e0*/  LOP3.LUT R10, R22, R10, RZ, 0x3c, !PT ;  /* 0x0000000a160a7212 */ /* 0x004fc400078e3cff */
[----:B------:R-:W-:Y:S02]  /*42f0*/  LOP3.LUT R11, R23, R11, RZ, 0x3c, !PT ;  /* 0x0000000b170b7212 */ /* 0x000fe400078e3cff */
[----:B---3--:R-:W-:Y:S02]  /*4300*/  LOP3.LUT R8, R24, R8, RZ, 0x3c, !PT ;  /* 0x0000000818087212 */ /* 0x008fe400078e3cff */
[----:B------:R-:W-:Y:S02]  /*4310*/  LOP3.LUT R9, R25, R9, RZ, 0x3c, !PT ;  /* 0x0000000919097212 */ /* 0x000fe400078e3cff */
[----:B----4-:R-:W-:Y:S02]  /*4320*/  LOP3.LUT R6, R26, R6, RZ, 0x3c, !PT ;  /* 0x000000061a067212 */ /* 0x010fe400078e3cff */
[----:B------:R-:W-:Y:S02]  /*4330*/  LOP3.LUT R7, R27, R7, RZ, 0x3c, !PT ;  /* 0x000000071b077212 */ /* 0x000fe400078e3cff */
[----:B-----5:R-:W-:-:S02]  /*4340*/  LOP3.LUT R4, R28, R4, RZ, 0x3c, !PT ;  /* 0x000000041c047212 */ /* 0x020fc400078e3cff */
[----:B------:R-:W-:-:S07]  /*4350*/  LOP3.LUT R5, R29, R5, RZ, 0x3c, !PT ;  /* 0x000000051d057212 */ /* 0x000fce00078e3cff */
.L_x_4:
[----:B------:R-:W-:Y:S05]  /*4360*/  BSYNC.RECONVERGENT B0 ;  /* 0x0000000000007941 */ /* 0x000fea0003800200 */
.L_x_1:
[----:B------:R-:W1:Y:S01]  /*4370*/  LDCU.64 UR6, c[0x0][0x390] ;  /* 0x00007200ff0677ac */ /* 0x000e620008000a00 */
[----:B------:R-:W-:-:S04]  /*4380*/  UIADD3 UR4, UP0, UPT, UR4, 0x1, URZ ;  /* 0x0000000104047890 */ /* 0x000fc8000ff1e0ff */
[----:B------:R-:W-:Y:S02]  /*4390*/  UIADD3.X UR5, UPT, UPT, URZ, UR5, URZ, UP0, !UPT ;  /* 0x00000005ff057290 */ /* 0x000fe400087fe4ff */
[----:B-1----:R-:W-:-:S04]  /*43a0*/  UISETP.NE.U32.AND UP0, UPT, UR4, UR6, UPT ;  /* 0x000000060400728c */ /* 0x002fc8000bf05070 */
[----:B------:R-:W-:-:S09]  /*43b0*/  UISETP.NE.AND.EX UP0, UPT, UR5, UR7, UPT, UP0 ;  /* 0x000000070500728c */ /* 0x000fd2000bf05300 */
[----:B------:R-:W-:Y:S05]  /*43c0*/  BRA.U UP0, `(.L_x_34) ;  /* 0xffffffbd006c7547 */ /* 0x000fea000b83ffff */
.L_x_0:
[----:B0-----:R-:W0:Y:S02]  /*43d0*/  LDC.64 R12, c[0x0][0x3c0] ;  /* 0x0000f000ff0c7b82 */ /* 0x001e240000000a00 */
[----:B0-----:R-:W-:-:S05]  /*43e0*/  IMAD.WIDE.U32 R2, R2, 0x20, R12 ;  /* 0x0000002002027825 */ /* 0x001fca00078e000c */
[----:B------:R-:W-:Y:S04]  /*43f0*/  STG.E.64 desc[UR8][R2.64], R10 ;  /* 0x0000000a02007986 */ /* 0x000fe8000c101b08 */
[----:B------:R-:W-:Y:S04]  /*4400*/  STG.E.64 desc[UR8][R2.64+0x8], R8 ;  /* 0x0000080802007986 */ /* 0x000fe8000c101b08 */
[----:B------:R-:W-:Y:S04]  /*4410*/  STG.E.64 desc[UR8][R2.64+0x10], R6 ;  /* 0x0000100602007986 */ /* 0x000fe8000c101b08 */
[----:B------:R-:W-:Y:S01]  /*4420*/  STG.E.64 desc[UR8][R2.64+0x18], R4 ;  /* 0x0000180402007986 */ /* 0x000fe2000c101b08 */
[----:B------:R-:W-:Y:S05]  /*4430*/  EXIT ;  /* 0x000000000000794d */ /* 0x000fea0003800000 */
        .weak           $__internal_0_$__cuda_sm20_rem_u64
        .type           $__internal_0_$__cuda_sm20_rem_u64,@function
        .size           $__internal_0_$__cuda_sm20_rem_u64,(.L_x_86 - $__internal_0_$__cuda_sm20_rem_u64)
$__internal_0_$__cuda_sm20_rem_u64:
[----:B------:R-:W-:Y:S02]  /*4440*/  IMAD.MOV.U32 R60, RZ, RZ, R41 ;  /* 0x000000ffff3c7224 */ /* 0x000fe400078e0029 */
[----:B------:R-:W-:-:S04]  /*4450*/  IMAD.MOV.U32 R61, RZ, RZ, R43 ;  /* 0x000000ffff3d7224 */ /* 0x000fc800078e002b */
[----:B------:R-:W0:Y:S08]  /*4460*/  I2F.U64.RP R60, R60 ;  /* 0x0000003c003c7312 */ /* 0x000e300000309000 */
[----:B0-----:R-:W0:Y:S02]  /*4470*/  MUFU.RCP R28, R60 ;  /* 0x0000003c001c7308 */ /* 0x001e240000001000 */
[----:B0-----:R-:W-:-:S06]  /*4480*/  VIADD R29, R28, 0x1ffffffe ;  /* 0x1ffffffe1c1d7836 */ /* 0x001fcc0000000000 */
[----:B------:R-:W0:Y:S02]  /*4490*/  F2I.U64.TRUNC R28, R29 ;  /* 0x0000001d001c7311 */ /* 0x000e24000020d800 */
[----:B0-----:R-:W-:-:S04]  /*44a0*/  IMAD.WIDE.U32 R30, R28, R41, RZ ;  /* 0x000000291c1e7225 */ /* 0x001fc800078e00ff */
[----:B------:R-:W-:Y:S01]  /*44b0*/  IMAD R31, R28, R43, R31 ;  /* 0x0000002b1c1f7224 */ /* 0x000fe200078e021f */
[----:B------:R-:W-:-:S03]  /*44c0*/  IADD3 R59, P0, PT, RZ, -R30, RZ ;  /* 0x8000001eff3b7210 */ /* 0x000fc60007f1e0ff */
[----:B------:R-:W-:Y:S02]  /*44d0*/  IMAD R31, R29, R41, R31 ;  /* 0x000000291d1f7224 */ /* 0x000fe400078e021f */
[----:B------:R-:W-:-:S04]  /*44e0*/  IMAD.HI.U32 R30, R28, R59, RZ ;  /* 0x0000003b1c1e7227 */ /* 0x000fc800078e00ff */
[----:B------:R-:W-:Y:S02]  /*44f0*/  IMAD.X R55, RZ, RZ, ~R31, P0 ;  /* 0x000000ffff377224 */ /* 0x000fe400000e0e1f */
[----:B------:R-:W-:Y:S02]  /*4500*/  IMAD.MOV.U32 R31, RZ, RZ, R28 ;  /* 0x000000ffff1f7224 */ /* 0x000fe400078e001c */
[----:B------:R-:W-:-:S04]  /*4510*/  IMAD.WIDE.U32 R30, P0, R28, R55, R30 ;  /* 0x000000371c1e7225 */ /* 0x000fc8000780001e */
[----:B------:R-:W-:-:S04]  /*4520*/  IMAD.HI.U32 R28, R29, R55, RZ ;  /* 0x000000371d1c7227 */ /* 0x000fc800078e00ff */
[----:B------:R-:W-:-:S04]  /*4530*/  IMAD.HI.U32 R30, P1, R29, R59, R30 ;  /* 0x0000003b1d1e7227 */ /* 0x000fc8000782001e */
[----:B------:R-:W-:Y:S02]  /*4540*/  IMAD R55, R29, R55, RZ ;  /* 0x000000371d377224 */ /* 0x000fe400078e02ff */
[----:B------:R-:W-:-:S03]  /*4550*/  IMAD.X R28, R28, 0x1, R29, P0 ;  /* 0x000000011c1c7824 */ /* 0x000fc600000e061d */
[----:B------:R-:W-:-:S04]  /*4560*/  IADD3 R29, P0, PT, R55, R30, RZ ;  /* 0x0000001e371d7210 */ /* 0x000fc80007f1e0ff */
[----:B------:R-:W-:Y:S01]  /*4570*/  IADD3.X R55, PT, PT, RZ, RZ, R28, P0, P1 ;  /* 0x000000ffff377210 */ /* 0x000fe200007e241c */
[----:B------:R-:W-:-:S04]  /*4580*/  IMAD.WIDE.U32 R30, R29, R41, RZ ;  /* 0x000000291d1e7225 */ /* 0x000fc800078e00ff */
[----:B------:R-:W-:Y:S01]  /*4590*/  IMAD R28, R29, R43, R31 ;  /* 0x0000002b1d1c7224 */ /* 0x000fe200078e021f */
[----:B------:R-:W-:-:S03]  /*45a0*/  IADD3 R31, P0, PT, RZ, -R30, RZ ;  /* 0x8000001eff1f7210 */ /* 0x000fc60007f1e0ff */
[----:B------:R-:W-:-:S04]  /*45b0*/  IMAD R28, R55, R41, R28 ;  /* 0x00000029371c7224 */ /* 0x000fc800078e021c */
[----:B------:R-:W-:Y:S02]  /*45c0*/  IMAD.X R30, RZ, RZ, ~R28, P0 ;  /* 0x000000ffff1e7224 */ /* 0x000fe400000e0e1c */
[----:B------:R-:W-:-:S04]  /*45d0*/  IMAD.HI.U32 R28, R29, R31, RZ ;  /* 0x0000001f1d1c7227 */ /* 0x000fc800078e00ff */
[----:B------:R-:W-:-:S04]  /*45e0*/  IMAD.WIDE.U32 R28, P0, R29, R30, R28 ;  /* 0x0000001e1d1c7225 */ /* 0x000fc8000780001c */
[----:B------:R-:W-:-:S04]  /*45f0*/  IMAD.HI.U32 R31, P1, R55, R31, R28 ;  /* 0x0000001f371f7227 */ /* 0x000fc8000782001c */
[CC--:B------:R-:W-:Y:S02]  /*4600*/  IMAD R28, R55.reuse, R30.reuse, RZ ;  /* 0x0000001e371c7224 */ /* 0x0c0fe400078e02ff */
[----:B------:R-:W-:-:S03]  /*4610*/  IMAD.HI.U32 R30, R55, R30, RZ ;  /* 0x0000001e371e7227 */ /* 0x000fc600078e00ff */
[----:B------:R-:W-:Y:S01]  /*4620*/  IADD3 R31, P2, PT, R28, R31, RZ ;  /* 0x0000001f1c1f7210 */ /* 0x000fe20007f5e0ff */
[----:B------:R-:W-:Y:S02]  /*4630*/  IMAD.X R55, R30, 0x1, R55, P0 ;  /* 0x000000011e377824 */ /* 0x000fe400000e0637 */
[----:B------:R-:W-:Y:S02]  /*4640*/  IMAD.MOV.U32 R29, RZ, RZ, RZ ;  /* 0x000000ffff1d7224 */ /* 0x000fe400078e00ff */
[----:B------:R-:W-:Y:S01]  /*4650*/  IMAD.HI.U32 R28, R31, R58, RZ ;  /* 0x0000003a1f1c7227 */ /* 0x000fe200078e00ff */
[----:B------:R-:W-:-:S03]  /*4660*/  IADD3.X R55, PT, PT, RZ, RZ, R55, P2, P1 ;  /* 0x000000ffff377210 */ /* 0x000fc600017e2437 */
[----:B------:R-:W-:-:S04]  /*4670*/  IMAD.WIDE.U32 R28, R31, R57, R28 ;  /* 0x000000391f1c7225 */ /* 0x000fc800078e001c */
[----:B------:R-:W-:-:S04]  /*4680*/  IMAD.HI.U32 R28, P0, R55, R58, R28 ;  /* 0x0000003a371c7227 */ /* 0x000fc8000780001c */
[----:B------:R-:W-:-:S05]  /*4690*/  IMAD R29, R55, R57, RZ ;  /* 0x00000039371d7224 */ /* 0x000fca00078e02ff */
[----:B------:R-:W-:-:S05]  /*46a0*/  IADD3 R30, P2, PT, R29, R28, RZ ;  /* 0x0000001c1d1e7210 */ /* 0x000fca0007f5e0ff */
[----:B------:R-:W-:-:S04]  /*46b0*/  IMAD.WIDE.U32 R28, R30, R41, RZ ;  /* 0x000000291e1c7225 */ /* 0x000fc800078e00ff */
[----:B------:R-:W-:Y:S01]  /*46c0*/  IMAD R30, R30, R43, R29 ;  /* 0x0000002b1e1e7224 */ /* 0x000fe200078e021d */
[----:B------:R-:W-:Y:S01]  /*46d0*/  IADD3 R28, P1, PT, -R28, R58, RZ ;  /* 0x0000003a1c1c7210 */ /* 0x000fe20007f3e1ff */
[----:B------:R-:W-:-:S04]  /*46e0*/  IMAD.HI.U32 R29, R55, R57, RZ ;  /* 0x00000039371d7227 */ /* 0x000fc800078e00ff */
[----:B------:R-:W-:Y:S01]  /*46f0*/  IMAD.X R29, RZ, RZ, R29, P0 ;  /* 0x000000ffff1d7224 */ /* 0x000fe200000e061d */
[----:B------:R-:W-:-:S03]  /*4700*/  ISETP.GE.U32.AND P0, PT, R28, R41, PT ;  /* 0x000000291c00720c */ /* 0x000fc60003f06070 */
[----:B------:R-:W-:Y:S01]  /*4710*/  IMAD.X R29, RZ, RZ, R29, P2 ;  /* 0x000000ffff1d7224 */ /* 0x000fe200010e061d */
[----:B------:R-:W-:-:S03]  /*4720*/  ISETP.NE.U32.AND P2, PT, R41, RZ, PT ;  /* 0x000000ff2900720c */ /* 0x000fc60003f45070 */
[----:B------:R-:W-:-:S04]  /*4730*/  IMAD R30, R29, R41, R30 ;  /* 0x000000291d1e7224 */ /* 0x000fc800078e021e */
[----:B------:R-:W-:Y:S01]  /*4740*/  IMAD.X R60, R57, 0x1, ~R30, P1 ;  /* 0x00000001393c7824 */ /* 0x000fe200008e0e1e */
[----:B------:R-:W-:Y:S01]  /*4750*/  IADD3 R29, P1, PT, -R41, R28, RZ ;  /* 0x0000001c291d7210 */ /* 0x000fe20007f3e1ff */
[----:B------:R-:W-:-:S03]  /*4760*/  IMAD.MOV.U32 R57, RZ, RZ, 0x0 ;  /* 0x00000000ff397424 */ /* 0x000fc600078e00ff */
[C---:B------:R-:W-:Y:S01]  /*4770*/  ISETP.GE.U32.AND.EX P0, PT, R60.reuse, R43, PT, P0 ;  /* 0x0000002b3c00720c */ /* 0x040fe20003f06100 */
[----:B------:R-:W-:-:S03]  /*4780*/  IMAD.X R58, R60, 0x1, ~R43, P1 ;  /* 0x000000013c3a7824 */ /* 0x000fc600008e0e2b */
[----:B------:R-:W-:Y:S02]  /*4790*/  SEL R30, R29, R28, P0 ;  /* 0x0000001c1d1e7207 */ /* 0x000fe40000000000 */
[----:B------:R-:W-:Y:S02]  /*47a0*/  SEL R58, R58, R60, P0 ;  /* 0x0000003c3a3a7207 */ /* 0x000fe40000000000 */
[----:B------:R-:W-:Y:S02]  /*47b0*/  IADD3 R28, P1, PT, -R41, R30, RZ ;  /* 0x0000001e291c7210 */ /* 0x000fe40007f3e1ff */
[----:B------:R-:W-:-:S03]  /*47c0*/  ISETP.GE.U32.AND P0, PT, R30, R41, PT ;  /* 0x000000291e00720c */ /* 0x000fc60003f06070 */
[C---:B------:R-:W-:Y:S01]  /*47d0*/  IMAD.X R29, R58.reuse, 0x1, ~R43, P1 ;  /* 0x000000013a1d7824 */ /* 0x040fe200008e0e2b */
[----:B------:R-:W-:Y:S02]  /*47e0*/  ISETP.GE.U32.AND.EX P0, PT, R58, R43, PT, P0 ;  /* 0x0000002b3a00720c */ /* 0x000fe40003f06100 */
[----:B------:R-:W-:Y:S02]  /*47f0*/  ISETP.NE.AND.EX P1, PT, R43, RZ, PT, P2 ;  /* 0x000000ff2b00720c */ /* 0x000fe40003f25320 */
[----:B------:R-:W-:Y:S02]  /*4800*/  SEL R28, R28, R30, P0 ;  /* 0x0000001e1c1c7207 */ /* 0x000fe40000000000 */
[----:B------:R-:W-:Y:S02]  /*4810*/  SEL R29, R29, R58, P0 ;  /* 0x0000003a1d1d7207 */ /* 0x000fe40000000000 */
[----:B------:R-:W-:Y:S02]  /*4820*/  SEL R28, R28, 0xffffffff, P1 ;  /* 0xffffffff1c1c7807 */ /* 0x000fe40000800000 */
[----:B------:R-:W-:Y:S01]  /*4830*/  SEL R29, R29, 0xffffffff, P1 ;  /* 0xffffffff1d1d7807 */ /* 0x000fe20000800000 */
[----:B------:R-:W-:Y:S06]  /*4840*/  RET.REL.NODEC R56 `(hint_gen_kernel_tiled) ;  /* 0xffffffb438ec7950 */ /* 0x000fec0003c3ffff */
.L_x_35:
[----:B------:R-:W-:-:S00]  /*4850*/  BRA `(.L_x_35) ;  /* 0xfffffffc00fc7947 */ /* 0x000fc0000383ffff */
[----:B------:R-:W-:-:S00]  /*4860*/  NOP ;  /* 0x0000000000007918 */ /* 0x000fc00000000000 */
        /* <DEDUP_REMOVED lines=9> */
.L_x_86:


//--------------------- .text.hint_gen_kernel     --------------------------
	.section	.text.hint_gen_kernel,"ax",@progbits
	.align	128
        .global         hint_gen_kernel
        .type           hint_gen_kernel,@function
        .size           hint_gen_kernel,(.L_x_87 - hint_gen_kernel)
        .other          hint_gen_kernel,@"STO_CUDA_ENTRY STV_DEFAULT"
hint_gen_kernel:
.text.hint_gen_kernel:
[----:B------:R-:W-:Y:S01]  /*0000*/  LDC R1, c[0x0][0x37c] ;  /* 0x0000df00ff017b82 */ /* 0x000fe20000000800 */
[----:B------:R-:W0:Y:S07]  /*0010*/  S2R R0, SR_TID.X ;  /* 0x0000000000007919 */ /* 0x000e2e0000002100 */
[----:B------:R-:W0:Y:S01]  /*0020*/  S2UR UR4, SR_CTAID.X ;  /* 0x00000000000479c3 */ /* 0x000e220000002500 */
[----:B------:R-:W1:Y:S07]  /*0030*/  LDCU UR5, c[0x0][0x39c] ;  /* 0x00007380ff0577ac */ /* 0x000e6e0008000800 */
[----:B------:R-:W0:Y:S02]  /*0040*/  LDC R39, c[0x0][0x360] ;  /* 0x0000d800ff277b82 */ /* 0x000e240000000800 */
[----:B0-----:R-:W-:-:S05]  /*0050*/  IMAD R39, R39, UR4, R0 ;  /* 0x0000000427277c24 */ /* 0x001fca000f8e0200 */
[----:B-1----:R-:W-:-:S13]  /*0060*/  ISETP.GE.U32.AND P0, PT, R39, UR5, PT ;  /* 0x0000000527007c0c */ /* 0x002fda000bf06070 */
[----:B------:R-:W-:Y:S05]  /*0070*/  @P0 EXIT ;  /* 0x000000000000094d */ /* 0x000fea0003800000 */
[----:B------:R-:W0:Y:S01]  /*0080*/  LDCU.64 UR4, c[0x0][0x390] ;  /* 0x00007200ff0477ac */ /* 0x000e220008000a00 */
[----:B------:R-:W-:Y:S01]  /*0090*/  IMAD.MOV.U32 R38, RZ, RZ, RZ ;  /* 0x000000ffff267224 */ /* 0x000fe200078e00ff */
[----:B------:R-:W-:Y:S02]  /*00a0*/  CS2R R36, SRZ ;  /* 0x0000000000247805 */ /* 0x000fe4000001ff00 */
[----:B------:R-:W-:Y:S02]  /*00b0*/  CS2R R34, SRZ ;  /* 0x0000000000227805 */ /* 0x000fe4000001ff00 */
[----:B------:R-:W-:Y:S01]  /*00c0*/  CS2R R32, SRZ ;  /* 0x0000000000207805 */ /* 0x000fe2000001ff00 */
[----:B------:R-:W-:Y:S01]  /*00d0*/  IMAD.MOV.U32 R31, RZ, RZ, RZ ;  /* 0x000000ffff1f7224 */ /* 0x000fe200078e00ff */
[----:B------:R-:W1:Y:S01]  /*00e0*/  LDCU.64 UR8, c[0x0][0x358] ;  /* 0x00006b00ff0877ac */ /* 0x000e620008000a00 */
[----:B0-----:R-:W-:-:S04]  /*00f0*/  UISETP.NE.U32.AND UP0, UPT, UR4, URZ, UPT ;  /* 0x000000ff0400728c */ /* 0x001fc8000bf05070 */
[----:B------:R-:W-:-:S09]  /*0100*/  UISETP.NE.AND.EX UP0, UPT, UR5, URZ, UPT, UP0 ;  /* 0x000000ff0500728c */ /* 0x000fd2000bf05300 */
[----:B-1----:R-:W-:Y:S05]  /*0110*/  BRA.U !UP0, `(.L_x_36) ;  /* 0x0000003108bc7547 */ /* 0x002fea000b800000 */
[----:B------:R-:W-:Y:S01]  /*0120*/  CS2R R32, SRZ ;  /* 0x0000000000207805 */ /* 0x000fe2000001ff00 */
[----:B------:R-:W-:Y:S01]  /*0130*/  IMAD.MOV.U32 R31, RZ, RZ, RZ ;  /* 0x000000ffff1f7224 */ /* 0x000fe200078e00ff */
[----:B------:R-:W-:Y:S02]  /*0140*/  CS2R R34, SRZ ;  /* 0x0000000000227805 */ /* 0x000fe4000001ff00 */
[----:B------:R-:W-:Y:S01]  /*0150*/  CS2R R36, SRZ ;  /* 0x0000000000247805 */ /* 0x000fe2000001ff00 */
[----:B------:R-:W-:Y:S01]  /*0160*/  IMAD.MOV.U32 R38, RZ, RZ, RZ ;  /* 0x000000ffff267224 */ /* 0x000fe200078e00ff */
[----:B------:R-:W-:Y:S01]  /*0170*/  UMOV UR4, URZ ;  /* 0x000000ff00047c82 */ /* 0x000fe20008000000 */
[----:B------:R-:W-:-:S05]  /*0180*/  UMOV UR5, URZ ;  /* 0x000000ff00057c82 */ /* 0x000fca0008000000 */
.L_x_48:
[----:B------:R-:W0:Y:S01]  /*0190*/  LDC.64 R2, c[0x0][0x390] ;  /* 0x0000e400ff027b82 */ /* 0x000e220000000a00 */
[----:B------:R-:W1:Y:S01]  /*01a0*/  LDCU.64 UR10, c[0x0][0x3b8] ;  /* 0x00007700ff0a77ac */ /* 0x000e620008000a00 */
[----:B------:R-:W-:Y:S01]  /*01b0*/  USHF.R.U64 UR6, UR4, 0x3, UR5 ;  /* 0x0000000304067899 */ /* 0x000fe20008001205 */
[----:B0-----:R-:W-:-:S05]  /*01c0*/  IADD3 R2, P0, PT, R2, 0x7, RZ ;  /* 0x0000000702027810 */ /* 0x001fca0007f1e0ff */
[----:B------:R-:W-:-:S05]  /*01d0*/  IMAD.X R3, RZ, RZ, R3, P0 ;  /* 0x000000ffff037224 */ /* 0x000fca00000e0603 */
[----:B------:R-:W-:-:S05]  /*01e0*/  SHF.R.U64 R2, R2, 0x3, R3 ;  /* 0x0000000302027819 */ /* 0x000fca0000001203 */
[----:B------:R-:W-:-:S05]  /*01f0*/  IMAD R2, R39, R2, UR6 ;  /* 0x0000000627027e24 */ /* 0x000fca000f8e0202 */
[----:B-1----:R-:W-:Y:S01]  /*0200*/  IADD3 R2, P0, PT, R2, UR10, RZ ;  /* 0x0000000a02027c10 */ /* 0x002fe2000ff1e0ff */
[----:B------:R-:W-:Y:S01]  /*0210*/  ULOP3.LUT UR6, UR4, 0x7, URZ, 0xc0, !UPT ;  /* 0x0000000704067892 */ /* 0x000fe2000f8ec0ff */
[----:B------:R-:W-:Y:S01]  /*0220*/  BSSY.RECONVERGENT B0, `(.L_x_37) ;  /* 0x0000318000007945 */ /* 0x000fe20003800200 */
[----:B------:R-:W0:Y:S02]  /*0230*/  LDCU UR10, c[0x0][0x38c] ;  /* 0x00007180ff0a77ac */ /* 0x000e240008000800 */
[----:B------:R-:W-:Y:S01]  /*0240*/  IMAD.X R3, RZ, RZ, UR11, P0 ;  /* 0x0000000bff037e24 */ /* 0x000fe200080e06ff */
[----:B------:R-:W-:Y:S01]  /*0250*/  UISETP.GT.U32.AND UP0, UPT, UR6, 0xffff, UPT ;  /* 0x0000ffff0600788c */ /* 0x000fe2000bf04070 */
[----:B------:R-:W1:Y:S03]  /*0260*/  LDCU UR11, c[0x0][0x388] ;  /* 0x00007100ff0b77ac */ /* 0x000e660008000800 */
[----:B------:R-:W2:Y:S01]  /*0270*/  LDG.E.U8.CONSTANT R2, desc[UR8][R2.64] ;  /* 0x0000000802027981 */ /* 0x000ea2000c1e9100 */
[----:B------:R-:W-:-:S04]  /*0280*/  USEL UR6, UR6, 0xffff, !UP0 ;  /* 0x0000ffff06067887 */ /* 0x000fc8000c000000 */
[----:B------:R-:W-:-:S06]  /*0290*/  ULOP3.LUT UR6, UR6, 0xffff, URZ, 0xc0, !UPT ;  /* 0x0000ffff06067892 */ /* 0x000fcc000f8ec0ff */
[----:B--2---:R-:W-:-:S04]  /*02a0*/  SHF.R.U32.HI R0, RZ, UR6, R2 ;  /* 0x00000006ff007c19 */ /* 0x004fc80008011602 */
[----:B------:R-:W-:-:S04]  /*02b0*/  LOP3.LUT R0, R0, 0x1, RZ, 0xc0, !PT ;  /* 0x0000000100007812 */ /* 0x000fc800078ec0ff */
[----:B------:R-:W-:-:S13]  /*02c0*/  ISETP.NE.U32.AND P0, PT, R0, 0x1, PT ;  /* 0x000000010000780c */ /* 0x000fda0003f05070 */
[----:B01----:R-:W-:Y:S05]  /*02d0*/  @P0 BRA `(.L_x_38) ;  /* 0x0000003000300947 */ /* 0x003fea0003800000 */
[----:B------:R-:W0:Y:S02]  /*02e0*/  LDCU.64 UR6, c[0x0][0x3a8] ;  /* 0x00007500ff0677ac */ /* 0x000e240008000a00 */
[----:B0-----:R-:W-:-:S04]  /*02f0*/  ULEA UR6, UP0, UR4, UR6, 0x5 ;  /* 0x0000000604067291 */ /* 0x001fc8000f8028ff */
[----:B------:R-:W-:Y:S02]  /*0300*/  ULEA.HI.X UR7, UR4, UR7, UR5, 0x5, UP0 ;  /* 0x0000000704077291 */ /* 0x000fe400080f2c05 */
[----:B------:R-:W-:-:S04]  /*0310*/  IMAD.U32 R2, RZ, RZ, UR6 ;  /* 0x00000006ff027e24 */ /* 0x000fc8000f8e00ff */
[----:B------:R-:W-:-:S05]  /*0320*/  IMAD.U32 R3, RZ, RZ, UR7 ;  /* 0x00000007ff037e24 */ /* 0x000fca000f8e00ff */
[----:B------:R-:W2:Y:S04]  /*0330*/  LDG.E.CONSTANT R4, desc[UR8][R2.64+0xc] ;  /* 0x00000c0802047981 */ /* 0x000ea8000c1e9900 */
[----:B------:R-:W3:Y:S04]  /*0340*/  LDG.E.CONSTANT R0, desc[UR8][R2.64+0x8] ;  /* 0x0000080802007981 */ /* 0x000ee8000c1e9900 */
[----:B------:R-:W4:Y:S04]  /*0350*/  LDG.E.CONSTANT R6, desc[UR8][R2.64+0x1c] ;  /* 0x00001c0802067981 */ /* 0x000f28000c1e9900 */
[----:B------:R-:W4:Y:S04]  /*0360*/  LDG.E.CONSTANT R30, desc[UR8][R2.64+0x4] ;  /* 0x00000408021e7981 */ /* 0x000f28000c1e9900 */
[----:B------:R-:W4:Y:S04]  /*0370*/  LDG.E.CONSTANT R5, desc[UR8][R2.64+0x18] ;  /* 0x0000180802057981 */ /* 0x000f28000c1e9900 */
[----:B------:R-:W4:Y:S04]  /*0380*/  LDG.E.CONSTANT R23, desc[UR8][R2.64+0x14] ;  /* 0x0000140802177981 */ /* 0x000f28000c1e9900 */
[----:B------:R-:W4:Y:S04]  /*0390*/  LDG.E.CONSTANT R22, desc[UR8][R2.64] ;  /* 0x0000000802167981 */ /* 0x000f28000c1e9900 */
[----:B------:R0:W5:Y:S01]  /*03a0*/  LDG.E.CONSTANT R21, desc[UR8][R2.64+0x10] ;  /* 0x0000100802157981 */ /* 0x000162000c1e9900 */
[----:B------:R-:W-:-:S02]  /*03b0*/  IMAD.MOV.U32 R15, RZ, RZ, R39 ;  /* 0x000000ffff0f7224 */ /* 0x000fc400078e0027 */
[----:B------:R-:W-:Y:S02]  /*03c0*/  IMAD.MOV.U32 R12, RZ, RZ, RZ ;  /* 0x000000ffff0c7224 */ /* 0x000fe400078e00ff */
[----:B--2---:R-:W-:Y:S02]  /*03d0*/  VIADD R19, R4, 0x6b206574 ;  /* 0x6b20657404137836 */ /* 0x004fe40000000000 */
[----:B---3--:R-:W-:-:S03]  /*03e0*/  VIADD R7, R0, 0x79622d32 ;  /* 0x79622d3200077836 */ /* 0x008fc60000000000 */
[----:B------:R-:W-:-:S05]  /*03f0*/  SHF.L.W.U32.HI R8, R19, 0x10, R19 ;  /* 0x0000001013087819 */ /* 0x000fca0000010e13 */
[----:B----4-:R-:W-:Y:S01]  /*0400*/  IMAD.IADD R17, R6, 0x1, R8 ;  /* 0x0000000106117824 */ /* 0x010fe200078e0208 */
[----:B------:R-:W-:Y:S01]  /*0410*/  SHF.L.W.U32.HI R6, R7, 0x10, R7 ;  /* 0x0000001007067819 */ /* 0x000fe20000010e07 */
[----:B------:R-:W-:-:S03]  /*0420*/  VIADD R20, R30, 0x3320646e ;  /* 0x3320646e1e147836 */ /* 0x000fc60000000000 */
[----:B------:R-:W-:Y:S01]  /*0430*/  LOP3.LUT R10, R4, R17, RZ, 0x3c, !PT ;  /* 0x00000011040a7212 */ /* 0x000fe200078e3cff */
[----:B------:R-:W-:Y:S01]  /*0440*/  IMAD.IADD R9, R5, 0x1, R6 ;  /* 0x0000000105097824 */ /* 0x000fe200078e0206 */
[----:B------:R-:W-:Y:S02]  /*0450*/  SHF.L.W.U32.HI R4, R20, 0x10, R20 ;  /* 0x0000001014047819 */ /* 0x000fe40000010e14 */
[----:B------:R-:W-:Y:S02]  /*0460*/  SHF.L.W.U32.HI R10, R10, 0xc, R10 ;  /* 0x0000000c0a0a7819 */ /* 0x000fe40000010e0a */
[----:B0-----:R-:W-:Y:S01]  /*0470*/  LOP3.LUT R2, R0, R9, RZ, 0x3c, !PT ;  /* 0x0000000900027212 */ /* 0x001fe200078e3cff */
[----:B------:R-:W-:Y:S02]  /*0480*/  IMAD.IADD R11, R23, 0x1, R4 ;  /* 0x00000001170b7824 */ /* 0x000fe400078e0204 */
[----:B------:R-:W-:Y:S01]  /*0490*/  IMAD.IADD R19, R19, 0x1, R10 ;  /* 0x0000000113137824 */ /* 0x000fe200078e020a */
[----:B------:R-:W-:-:S02]  /*04a0*/  SHF.L.W.U32.HI R2, R2, 0xc, R2 ;  /* 0x0000000c02027819 */ /* 0x000fc40000010e02 */
[----:B------:R-:W-:Y:S02]  /*04b0*/  LOP3.LUT R0, R30, R11, RZ, 0x3c, !PT ;  /* 0x0000000b1e007212 */ /* 0x000fe400078e3cff */
[----:B------:R-:W-:Y:S01]  /*04c0*/  LOP3.LUT R8, R8, R19, RZ, 0x3c, !PT ;  /* 0x0000001308087212 */ /* 0x000fe200078e3cff */
[----:B------:R-:W-:Y:S01]  /*04d0*/  IMAD.IADD R7, R7, 0x1, R2 ;  /* 0x0000000107077824 */ /* 0x000fe200078e0202 */
[----:B------:R-:W-:Y:S02]  /*04e0*/  SHF.L.W.U32.HI R0, R0, 0xc, R0 ;  /* 0x0000000c00007819 */ /* 0x000fe40000010e00 */
[----:B------:R-:W-:Y:S02]  /*04f0*/  SHF.L.W.U32.HI R18, R8, 0x8, R8 ;  /* 0x0000000808127819 */ /* 0x000fe40000010e08 */
[----:B------:R-:W-:Y:S01]  /*0500*/  LOP3.LUT R6, R6, R7, RZ, 0x3c, !PT ;  /* 0x0000000706067212 */ /* 0x000fe200078e3cff */
[----:B------:R-:W-:Y:S02]  /*0510*/  IMAD.IADD R5, R20, 0x1, R0 ;  /* 0x0000000114057824 */ /* 0x000fe400078e0200 */
[----:B------:R-:W-:Y:S01]  /*0520*/  IMAD.IADD R17, R17, 0x1, R18 ;  /* 0x0000000111117824 */ /* 0x000fe200078e0212 */
[----:B------:R-:W-:-:S02]  /*0530*/  SHF.L.W.U32.HI R16, R6, 0x8, R6 ;  /* 0x0000000806107819 */ /* 0x000fc40000010e06 */
[----:B------:R-:W-:Y:S02]  /*0540*/  LOP3.LUT R4, R4, R5, RZ, 0x3c, !PT ;  /* 0x0000000504047212 */ /* 0x000fe400078e3cff */
[----:B------:R-:W-:Y:S01]  /*0550*/  LOP3.LUT R10, R10, R17, RZ, 0x3c, !PT ;  /* 0x000000110a0a7212 */ /* 0x000fe200078e3cff */
[----:B------:R-:W-:Y:S01]  /*0560*/  IMAD.IADD R14, R9, 0x1, R16 ;  /* 0x00000001090e7824 */ /* 0x000fe200078e0210 */
[----:B------:R-:W-:Y:S01]  /*0570*/  SHF.L.W.U32.HI R4, R4, 0x8, R4 ;  /* 0x0000000804047819 */ /* 0x000fe20000010e04 */
[----:B------:R-:W-:Y:S01]  /*0580*/  IMAD.MOV.U32 R9, RZ, RZ, RZ ;  /* 0x000000ffff097224 */ /* 0x000fe200078e00ff */
[----:B------:R-:W-:Y:S02]  /*0590*/  SHF.L.W.U32.HI R13, R10, 0x7, R10 ;  /* 0x000000070a0d7819 */ /* 0x000fe40000010e0a */
[----:B------:R-:W-:Y:S01]  /*05a0*/  LOP3.LUT R2, R2, R14, RZ, 0x3c, !PT ;  /* 0x0000000e02027212 */ /* 0x000fe200078e3cff */
[----:B------:R-:W-:Y:S02]  /*05b0*/  IMAD.IADD R11, R11, 0x1, R4 ;  /* 0x000000010b0b7824 */ /* 0x000fe400078e0204 */
[----:B------:R-:W-:Y:S01]  /*05c0*/  IMAD.IADD R10, R7, 0x1, R13 ;  /* 0x00000001070a7824 */ /* 0x000fe200078e020d */
[----:B------:R-:W-:Y:S01]  /*05d0*/  SHF.L.W.U32.HI R8, R2, 0x7, R2 ;  /* 0x0000000702087819 */ /* 0x000fe20000010e02 */
[----:B------:R-:W-:Y:S01]  /*05e0*/  VIADD R7, R22, 0x61707865 ;  /* 0x6170786516077836 */ /* 0x000fe20000000000 */
[----:B------:R-:W-:-:S02]  /*05f0*/  LOP3.LUT R0, R0, R11, RZ, 0x3c, !PT ;  /* 0x0000000b00007212 */ /* 0x000fc400078e3cff */
[----:B------:R-:W-:Y:S01]  /*0600*/  LOP3.LUT R4, R4, R10, RZ, 0x3c, !PT ;  /* 0x0000000a04047212 */ /* 0x000fe200078e3cff */
[----:B------:R-:W-:Y:S01]  /*0610*/  IMAD.IADD R5, R5, 0x1, R8 ;  /* 0x0000000105057824 */ /* 0x000fe200078e0208 */
[----:B------:R-:W-:Y:S02]  /*0620*/  SHF.L.W.U32.HI R6, R0, 0x7, R0 ;  /* 0x0000000700067819 */ /* 0x000fe40000010e00 */
[----:B------:R-:W-:-:S07]  /*0630*/  SHF.L.W.U32.HI R4, R4, 0x10, R4 ;  /* 0x0000001004047819 */ /* 0x000fce0000010e04 */
.L_x_47:
[----:B------:R-:W-:-:S05]  /*0640*/  VIADD R0, R9, 0x3f ;  /* 0x0000003f09007836 */ /* 0x000fca0000000000 */
[----:B------:R-:W-:-:S04]  /*0650*/  LOP3.LUT R2, R0, R7, RZ, 0x3c, !PT ;  /* 0x0000000700027212 */ /* 0x000fc800078e3cff */
[----:B------:R-:W-:-:S05]  /*0660*/  SHF.L.W.U32.HI R2, R2, 0x10, R2 ;  /* 0x0000001002027819 */ /* 0x000fca0000010e02 */
[----:B-----5:R-:W-:-:S05]  /*0670*/  IMAD.IADD R3, R21, 0x1, R2 ;  /* 0x0000000115037824 */ /* 0x020fca00078e0202 */
[----:B------:R-:W-:-:S04]  /*0680*/  LOP3.LUT R24, R22, R3, RZ, 0x3c, !PT ;  /* 0x0000000316187212 */ /* 0x000fc800078e3cff */
[----:B------:R-:W-:-:S05]  /*0690*/  SHF.L.W.U32.HI R24, R24, 0xc, R24 ;  /* 0x0000000c18187819 */ /* 0x000fca0000010e18 */
[----:B------:R-:W-:-:S05]  /*06a0*/  IMAD.IADD R29, R7, 0x1, R24 ;  /* 0x00000001071d7824 */ /* 0x000fca00078e0218 */
[----:B------:R-:W-:Y:S01]  /*06b0*/  LOP3.LUT R2, R2, R29, RZ, 0x3c, !PT ;  /* 0x0000001d02027212 */ /* 0x000fe200078e3cff */
[----:B------:R-:W-:-:S03]  /*06c0*/  IMAD.IADD R29, R6, 0x1, R29 ;  /* 0x00000001061d7824 */ /* 0x000fc600078e021d */
[----:B------:R-:W-:Y:S02]  /*06d0*/  SHF.L.W.U32.HI R2, R2, 0x8, R2 ;  /* 0x0000000802027819 */ /* 0x000fe40000010e02 */
[----:B------:R-:W-:-:S03]  /*06e0*/  LOP3.LUT R25, R18, R29, RZ, 0x3c, !PT ;  /* 0x0000001d12197212 */ /* 0x000fc600078e3cff */
[----:B------:R-:W-:Y:S01]  /*06f0*/  IMAD.IADD R47, R3, 0x1, R2 ;  /* 0x00000001032f7824 */ /* 0x000fe200078e0202 */
[----:B------:R-:W-:Y:S02]  /*0700*/  LOP3.LUT R2, R2, R5, RZ, 0x3c, !PT ;  /* 0x0000000502027212 */ /* 0x000fe400078e3cff */
[----:B------:R-:W-:Y:S01]  /*0710*/  SHF.L.W.U32.HI R25, R25, 0x10, R25 ;  /* 0x0000001019197819 */ /* 0x000fe20000010e19 */
[----:B------:R-:W-:Y:S01]  /*0720*/  IMAD.IADD R44, R4, 0x1, R47 ;  /* 0x00000001042c7824 */ /* 0x000fe200078e022f */
[----:B------:R-:W-:Y:S02]  /*0730*/  LOP3.LUT R24, R24, R47, RZ, 0x3c, !PT ;  /* 0x0000002f18187212 */ /* 0x000fe400078e3cff */
[----:B------:R-:W-:Y:S01]  /*0740*/  SHF.L.W.U32.HI R26, R2, 0x10, R2 ;  /* 0x00000010021a7819 */ /* 0x000fe20000010e02 */
[----:B------:R-:W-:Y:S01]  /*0750*/  IMAD.IADD R41, R14, 0x1, R25 ;  /* 0x000000010e297824 */ /* 0x000fe200078e0219 */
[----:B------:R-:W-:Y:S02]  /*0760*/  SHF.L.W.U32.HI R24, R24, 0x7, R24 ;  /* 0x0000000718187819 */ /* 0x000fe40000010e18 */
[----:B------:R-:W-:Y:S01]  /*0770*/  LOP3.LUT R46, R13, R44, RZ, 0x3c, !PT ;  /* 0x0000002c0d2e7212 */ /* 0x000fe200078e3cff */
[----:B------:R-:W-:-:S02]  /*0780*/  IMAD.IADD R3, R17, 0x1, R26 ;  /* 0x0000000111037824 */ /* 0x000fc400078e021a */
[----:B------:R-:W-:-:S03]  /*0790*/  IMAD.IADD R43, R19, 0x1, R24 ;  /* 0x00000001132b7824 */ /* 0x000fc600078e0218 */
[----:B------:R-:W-:Y:S02]  /*07a0*/  LOP3.LUT R28, R8, R3, RZ, 0x3c, !PT ;  /* 0x00000003081c7212 */ /* 0x000fe400078e3cff */
[----:B------:R-:W-:Y:S02]  /*07b0*/  LOP3.LUT R2, R16, R43, RZ, 0x3c, !PT ;  /* 0x0000002b10027212 */ /* 0x000fe400078e3cff */
[----:B------:R-:W-:Y:S02]  /*07c0*/  SHF.L.W.U32.HI R28, R28, 0xc, R28 ;  /* 0x0000000c1c1c7819 */ /* 0x000fe40000010e1c */
[----:B------:R-:W-:-:S03]  /*07d0*/  SHF.L.W.U32.HI R2, R2, 0x10, R2 ;  /* 0x0000001002027819 */ /* 0x000fc60000010e02 */
[----:B------:R-:W-:Y:S02]  /*07e0*/  IMAD.IADD R27, R5, 0x1, R28 ;  /* 0x00000001051b7824 */ /* 0x000fe400078e021c */
[----:B------:R-:W-:-:S03]  /*07f0*/  IMAD.IADD R45, R11, 0x1, R2 ;  /* 0x000000010b2d7824 */ /* 0x000fc600078e0202 */
        /* <DEDUP_REMOVED lines=195> */
[----:B------:R-:W-:Y:S01]  /*1430*/  LOP3.LUT R40, R40, R41, RZ, 0x3c, !PT ;  /* 0x0000002928287212 */ /* 0x000fe200078e3cff */
[----:B------:R-:W-:Y:S01]  /*1440*/  IMAD.IADD R29, R42, 0x1, R43 ;  /* 0x000000012a1d7824 */ /* 0x000fe200078e022b */
[----:B------:R-:W-:-:S02]  /*1450*/  SHF.L.W.U32.HI R26, R26, 0xc, R26 ;  /* 0x0000000c1a1a7819 */ /* 0x000fc40000010e1a */
[----:B------:R-:W-:Y:S02]  /*1460*/  SHF.L.W.U32.HI R40, R40, 0xc, R40 ;  /* 0x0000000c28287819 */ /* 0x000fe40000010e28 */
[----:B------:R-:W-:Y:S01]  /*1470*/  SHF.L.W.U32.HI R49, R49, 0xc, R49 ;  /* 0x0000000c31317819 */ /* 0x000fe20000010e31 */
[----:B------:R-:W-:Y:S01]  /*1480*/  IMAD.IADD R28, R45, 0x1, R26 ;  /* 0x000000012d1c7824 */ /* 0x000fe200078e021a */
[----:B------:R-:W-:Y:S01]  /*1490*/  LOP3.LUT R2, R2, R29, RZ, 0x3c, !PT ;  /* 0x0000001d02027212 */ /* 0x000fe200078e3cff */
[----:B------:R-:W-:Y:S02]  /*14a0*/  IMAD.IADD R47, R47, 0x1, R40 ;  /* 0x000000012f2f7824 */ /* 0x000fe400078e0228 */
[----:B------:R-:W-:Y:S01]  /*14b0*/  IMAD.IADD R44, R44, 0x1, R49 ;  /* 0x000000012c2c7824 */ /* 0x000fe200078e0231 */
[----:B------:R-:W-:Y:S02]  /*14c0*/  SHF.L.W.U32.HI R42, R2, 0x7, R2 ;  /* 0x00000007022a7819 */ /* 0x000fe40000010e02 */
[----:B------:R-:W-:-:S02]  /*14d0*/  LOP3.LUT R3, R3, R28, RZ, 0x3c, !PT ;  /* 0x0000001c03037212 */ /* 0x000fc400078e3cff */
[----:B------:R-:W-:Y:S01]  /*14e0*/  LOP3.LUT R2, R24, R47, RZ, 0x3c, !PT ;  /* 0x0000002f18027212 */ /* 0x000fe200078e3cff */
[----:B------:R-:W-:Y:S01]  /*14f0*/  IMAD.IADD R24, R42, 0x1, R44 ;  /* 0x000000012a187824 */ /* 0x000fe200078e022c */
[----:B------:R-:W-:Y:S02]  /*1500*/  SHF.L.W.U32.HI R45, R3, 0x8, R3 ;  /* 0x00000008032d7819 */ /* 0x000fe40000010e03 */
[----:B------:R-:W-:Y:S02]  /*1510*/  SHF.L.W.U32.HI R2, R2, 0x8, R2 ;  /* 0x0000000802027819 */ /* 0x000fe40000010e02 */
[----:B------:R-:W-:Y:S02]  /*1520*/  LOP3.LUT R3, R45, R24, RZ, 0x3c, !PT ;  /* 0x000000182d037212 */ /* 0x000fe400078e3cff */
[----:B------:R-:W-:Y:S01]  /*1530*/  LOP3.LUT R44, R25, R44, RZ, 0x3c, !PT ;  /* 0x0000002c192c7212 */ /* 0x000fe200078e3cff */
[----:B------:R-:W-:Y:S01]  /*1540*/  IMAD.IADD R50, R41, 0x1, R2 ;  /* 0x0000000129327824 */ /* 0x000fe200078e0202 */
[----:B------:R-:W-:Y:S01]  /*1550*/  SHF.L.W.U32.HI R41, R3, 0x10, R3 ;  /* 0x0000001003297819 */ /* 0x000fe20000010e03 */
[----:B------:R-:W-:Y:S01]  /*1560*/  IMAD.IADD R25, R46, 0x1, R45 ;  /* 0x000000012e197824 */ /* 0x000fe200078e022d */
[----:B------:R-:W-:-:S02]  /*1570*/  SHF.L.W.U32.HI R51, R44, 0x8, R44 ;  /* 0x000000082c337819 */ /* 0x000fc40000010e2c */
[----:B------:R-:W-:Y:S01]  /*1580*/  LOP3.LUT R40, R40, R50, RZ, 0x3c, !PT ;  /* 0x0000003228287212 */ /* 0x000fe200078e3cff */
[----:B------:R-:W-:Y:S02]  /*1590*/  IMAD.IADD R3, R50, 0x1, R41 ;  /* 0x0000000132037824 */ /* 0x000fe400078e0229 */
[----:B------:R-:W-:-:S03]  /*15a0*/  IMAD.IADD R48, R48, 0x1, R51 ;  /* 0x0000000130307824 */ /* 0x000fc600078e0233 */
[----:B------:R-:W-:-:S04]  /*15b0*/  LOP3.LUT R42, R42, R3, RZ, 0x3c, !PT ;  /* 0x000000032a2a7212 */ /* 0x000fc800078e3cff */
[----:B------:R-:W-:Y:S02]  /*15c0*/  SHF.L.W.U32.HI R45, R42, 0xc, R42 ;  /* 0x0000000c2a2d7819 */ /* 0x000fe40000010e2a */
[----:B------:R-:W-:Y:S02]  /*15d0*/  LOP3.LUT R42, R26, R25, RZ, 0x3c, !PT ;  /* 0x000000191a2a7212 */ /* 0x000fe400078e3cff */
[----:B------:R-:W-:Y:S01]  /*15e0*/  SHF.L.W.U32.HI R26, R40, 0x7, R40 ;  /* 0x00000007281a7819 */ /* 0x000fe20000010e28 */
[----:B------:R-:W-:Y:S01]  /*15f0*/  IMAD.IADD R24, R24, 0x1, R45 ;  /* 0x0000000118187824 */ /* 0x000fe200078e022d */
[----:B------:R-:W-:-:S03]  /*1600*/  SHF.L.W.U32.HI R40, R42, 0x7, R42 ;  /* 0x000000072a287819 */ /* 0x000fc60000010e2a */
[----:B------:R-:W-:Y:S01]  /*1610*/  IMAD.IADD R42, R26, 0x1, R27 ;  /* 0x000000011a2a7824 */ /* 0x000fe200078e021b */
[----:B------:R-:W-:Y:S02]  /*1620*/  LOP3.LUT R24, R41, R24, RZ, 0x3c, !PT ;  /* 0x0000001829187212 */ /* 0x000fe400078e3cff */
[----:B------:R-:W-:Y:S02]  /*1630*/  LOP3.LUT R41, R49, R48, RZ, 0x3c, !PT ;  /* 0x0000003031297212 */ /* 0x000fe400078e3cff */
[----:B------:R-:W-:Y:S02]  /*1640*/  LOP3.LUT R51, R51, R42, RZ, 0x3c, !PT ;  /* 0x0000002a33337212 */ /* 0x000fe400078e3cff */
[----:B------:R-:W-:Y:S02]  /*1650*/  SHF.L.W.U32.HI R41, R41, 0x7, R41 ;  /* 0x0000000729297819 */ /* 0x000fe40000010e29 */
[----:B------:R-:W-:-:S03]  /*1660*/  LEA.HI R24, R24, R3, R24, 0x8 ;  /* 0x0000000318187211 */ /* 0x000fc600078f4018 */
[----:B------:R-:W-:Y:S01]  /*1670*/  IMAD.IADD R27, R41, 0x1, R28 ;  /* 0x00000001291b7824 */ /* 0x000fe200078e021c */
[----:B------:R-:W-:Y:S01]  /*1680*/  LOP3.LUT R45, R45, R24, RZ, 0x3c, !PT ;  /* 0x000000182d2d7212 */ /* 0x000fe200078e3cff */
[----:B------:R-:W-:-:S03]  /*1690*/  IMAD.IADD R28, R47, 0x1, R40 ;  /* 0x000000012f1c7824 */ /* 0x000fc600078e0228 */
        /* <DEDUP_REMOVED lines=8> */
[----:B------:R-:W-:Y:S02]  /*1720*/  LOP3.LUT R26, R26, R25, RZ, 0x3c, !PT ;  /* 0x000000191a1a7212 */ /* 0x000fe400078e3cff */
[----:B------:R-:W-:Y:S02]  /*1730*/  LOP3.LUT R48, R41, R46, RZ, 0x3c, !PT ;  /* 0x0000002e29307212 */ /* 0x000fe400078e3cff */
[----:B------:R-:W-:Y:S02]  /*1740*/  LOP3.LUT R29, R40, R29, RZ, 0x3c, !PT ;  /* 0x0000001d281d7212 */ /* 0x000fe400078e3cff */
[----:B------:R-:W-:Y:S02]  /*1750*/  SHF.L.W.U32.HI R3, R26, 0xc, R26 ;  /* 0x0000000c1a037819 */ /* 0x000fe40000010e1a */
[----:B------:R-:W-:Y:S02]  /*1760*/  LEA.HI R27, R48, R27, R48, 0xc ;  /* 0x0000001b301b7211 */ /* 0x000fe400078f6030 */
[----:B------:R-:W-:Y:S01]  /*1770*/  LEA.HI R28, R29, R28, R29, 0xc ;  /* 0x0000001c1d1c7211 */ /* 0x000fe200078f601d */
[----:B------:R-:W-:Y:S01]  /*1780*/  IMAD.IADD R29, R42, 0x1, R3 ;  /* 0x000000012a1d7824 */ /* 0x000fe200078e0203 */
[----:B------:R-:W-:-:S02]  /*1790*/  LOP3.LUT R27, R44, R27, RZ, 0x3c, !PT ;  /* 0x0000001b2c1b7212 */ /* 0x000fc400078e3cff */
[----:B------:R-:W-:Y:S02]  /*17a0*/  SHF.L.W.U32.HI R26, R45, 0x7, R45 ;  /* 0x000000072d1a7819 */ /* 0x000fe40000010e2d */
[----:B------:R-:W-:Y:S02]  /*17b0*/  LOP3.LUT R43, R43, R28, RZ, 0x3c, !PT ;  /* 0x0000001c2b2b7212 */ /* 0x000fe400078e3cff */
[----:B------:R-:W-:Y:S01]  /*17c0*/  SHF.L.W.U32.HI R27, R27, 0x8, R27 ;  /* 0x000000081b1b7819 */ /* 0x000fe20000010e1b */
[----:B------:R-:W-:Y:S01]  /*17d0*/  IMAD.IADD R40, R29, 0x1, R26 ;  /* 0x000000011d287824 */ /* 0x000fe200078e021a */
[----:B------:R-:W-:Y:S02]  /*17e0*/  SHF.L.W.U32.HI R43, R43, 0x8, R43 ;  /* 0x000000082b2b7819 */ /* 0x000fe40000010e2b */
[----:B------:R-:W-:Y:S01]  /*17f0*/  LOP3.LUT R2, R2, R29, RZ, 0x3c, !PT ;  /* 0x0000001d02027212 */ /* 0x000fe200078e3cff */
[----:B------:R-:W-:Y:S01]  /*1800*/  IMAD.IADD R46, R46, 0x1, R27 ;  /* 0x000000012e2e7824 */ /* 0x000fe200078e021b */
[----:B------:R-:W-:-:S02]  /*1810*/  LOP3.LUT R43, R43, R40, RZ, 0x3c, !PT ;  /* 0x000000282b2b7212 */ /* 0x000fc400078e3cff */
[----:B------:R-:W-:Y:S02]  /*1820*/  LEA.HI R2, R2, R25, R2, 0x8 ;  /* 0x0000001902027211 */ /* 0x000fe400078f4002 */
[----:B------:R-:W-:Y:S02]  /*1830*/  LEA.HI R43, R43, R46, R43, 0x10 ;  /* 0x0000002e2b2b7211 */ /* 0x000fe400078f802b */
[----:B------:R-:W-:Y:S02]  /*1840*/  LOP3.LUT R2, R3, R2, RZ, 0x3c, !PT ;  /* 0x0000000203027212 */ /* 0x000fe400078e3cff */
[----:B------:R-:W-:Y:S01]  /*1850*/  LOP3.LUT R43, R26, R43, RZ, 0x3c, !PT ;  /* 0x0000002b1a2b7212 */ /* 0x000fe200078e3cff */
[----:B------:R-:W0:Y:S01]  /*1860*/  LDC R3, c[0x0][0x38c] ;  /* 0x0000e300ff037b82 */ /* 0x000e220000000800 */
[----:B------:R-:W-:Y:S02]  /*1870*/  SHF.L.W.U32.HI R25, R2, 0x7, R2 ;  /* 0x0000000702197819 */ /* 0x000fe40000010e02 */
[----:B------:R-:W-:-:S03]  /*1880*/  LEA.HI R40, R43, R40, R43, 0xc ;  /* 0x000000282b287211 */ /* 0x000fc600078f602b */
[----:B------:R-:W-:Y:S02]  /*1890*/  IMAD.IADD R28, R28, 0x1, R25 ;  /* 0x000000011c1c7824 */ /* 0x000fe400078e0219 */
[----:B------:R-:W-:Y:S01]  /*18a0*/  VIADD R41, R40, 0x3320646e ;  /* 0x3320646e28297836 */ /* 0x000fe20000000000 */
[----:B------:R-:W1:Y:S02]  /*18b0*/  LDC R2, c[0x0][0x388] ;  /* 0x0000e200ff027b82 */ /* 0x000e640000000800 */
[----:B------:R-:W-:Y:S02]  /*18c0*/  LOP3.LUT R27, R27, R28, RZ, 0x3c, !PT ;  /* 0x0000001c1b1b7212 */ /* 0x000fe400078e3cff */
[----:B------:R-:W-:Y:S02]  /*18d0*/  LOP3.LUT R26, R41, UR10, RZ, 0xfc, !PT ;  /* 0x0000000a291a7c12 */ /* 0x000fe4000f8efcff */
[----:B------:R-:W-:Y:S02]  /*18e0*/  LEA.HI R24, R27, R24, R27, 0x10 ;  /* 0x000000181b187211 */ /* 0x000fe400078f801b */
[----:B------:R-:W-:-:S02]  /*18f0*/  ISETP.NE.U32.AND P0, PT, R26, RZ, PT ;  /* 0x000000ff1a00720c */ /* 0x000fc40003f05070 */
[----:B------:R-:W-:-:S04]  /*1900*/  LOP3.LUT R25, R25, R24, RZ, 0x3c, !PT ;  /* 0x0000001819197212 */ /* 0x000fc800078e3cff */
[----:B------:R-:W-:-:S05]  /*1910*/  LEA.HI R25, R25, R28, R25, 0xc ;  /* 0x0000001c19197211 */ /* 0x000fca00078f6019 */
[----:B------:R-:W-:Y:S02]  /*1920*/  VIADD R40, R25, 0x61707865 ;  /* 0x6170786519287836 */ /* 0x000fe40000000000 */
[----:B------:R-:W-:Y:S05]  /*1930*/  @P0 BRA `(.L_x_39) ;  /* 0x0000000000500947 */ /* 0x000fea0003800000 */
        /* <DEDUP_REMOVED lines=20> */
.L_x_39:
[----:B------:R-:W-:-:S07]  /*1a80*/  MOV R42, 0x1aa0 ;  /* 0x00001aa0002a7802 */ /* 0x000fce0000000f00 */
[----:B01----:R-:W-:Y:S05]  /*1a90*/  CALL.REL.NOINC `($__internal_1_$__cuda_sm20_rem_u64) ;  /* 0x00000018008c7944 */ /* 0x003fea0003c00000 */
[----:B------:R-:W-:Y:S02]  /*1aa0*/  IMAD.MOV.U32 R24, RZ, RZ, R28 ;  /* 0x000000ffff187224 */ /* 0x000fe400078e001c */
[----:B------:R-:W-:-:S07]  /*1ab0*/  IMAD.MOV.U32 R25, RZ, RZ, R29 ;  /* 0x000000ffff197224 */ /* 0x000fce00078e001d */
.L_x_40:
[----:B------:R-:W-:Y:S01]  /*1ac0*/  LOP3.LUT R26, R12, UR10, RZ, 0xfc, !PT ;  /* 0x0000000a0c1a7c12 */ /* 0x000fe2000f8efcff */
        /* <DEDUP_REMOVED lines=22> */
.L_x_42:
[----:B------:R-:W-:Y:S01]  /*1c30*/  IMAD.MOV.U32 R40, RZ, RZ, R15 ;  /* 0x000000ffff287224 */ /* 0x000fe200078e000f */
[----:B------:R-:W-:Y:S01]  /*1c40*/  MOV R42, 0x1c70 ;  /* 0x00001c70002a7802 */ /* 0x000fe20000000f00 */
[----:B------:R-:W-:-:S07]  /*1c50*/  IMAD.MOV.U32 R41, RZ, RZ, R12 ;  /* 0x000000ffff297224 */ /* 0x000fce00078e000c */
[----:B01----:R-:W-:Y:S05]  /*1c60*/  CALL.REL.NOINC `($__internal_1_$__cuda_sm20_rem_u64) ;  /* 0x0000001800187944 */ /* 0x003fea0003c00000 */
.L_x_43:
[----:B------:R-:W-:Y:S05]  /*1c70*/  BSYNC.RECONVERGENT B1 ;  /* 0x0000000000017941 */ /* 0x000fea0003800200 */
.L_x_41:
[----:B------:R-:W2:Y:S01]  /*1c80*/  LDC.64 R26, c[0x0][0x388] ;  /* 0x0000e200ff1a7b82 */ /* 0x000ea20000000a00 */
[----:B------:R-:W-:Y:S01]  /*1c90*/  BSSY.RECONVERGENT B1, `(.L_x_44) ;  /* 0x000001d000017945 */ /* 0x000fe20003800200 */
[----:B--2---:R-:W-:-:S04]  /*1ca0*/  IADD3 R40, P0, P1, -R28, R26, R24 ;  /* 0x0000001a1c287210 */ /* 0x004fc8000791e118 */
[----:B------:R-:W-:-:S04]  /*1cb0*/  IADD3.X R41, PT, PT, ~R29, R27, R25, P0, P1 ;  /* 0x0000001b1d297210 */ /* 0x000fc800007e2519 */
[----:B------:R-:W-:-:S04]  /*1cc0*/  LOP3.LUT R27, R41, R27, RZ, 0xfc, !PT ;  /* 0x0000001b291b7212 */ /* 0x000fc800078efcff */
[----:B------:R-:W-:-:S13]  /*1cd0*/  ISETP.NE.U32.AND P0, PT, R27, RZ, PT ;  /* 0x000000ff1b00720c */ /* 0x000fda0003f05070 */
[----:B------:R-:W-:Y:S05]  /*1ce0*/  @P0 BRA `(.L_x_45) ;  /* 0x00000000004c0947 */ /* 0x000fea0003800000 */
[----:B------:R-:W2:Y:S01]  /*1cf0*/  I2F.U32.RP R24, R26 ;  /* 0x0000001a00187306 */ /* 0x000ea20000209000 */
[----:B-1----:R-:W-:Y:S01]  /*1d00*/  IMAD.MOV.U32 R2, RZ, RZ, RZ ;  /* 0x000000ffff027224 */ /* 0x002fe200078e00ff */
[----:B------:R-:W-:-:S06]  /*1d10*/  ISETP.NE.U32.AND P1, PT, R26, RZ, PT ;  /* 0x000000ff1a00720c */ /* 0x000fcc0003f25070 */
[----:B--2---:R-:W1:Y:S02]  /*1d20*/  MUFU.RCP R24, R24 ;  /* 0x0000001800187308 */ /* 0x004e640000001000 */
[----:B-1----:R-:W-:-:S06]  /*1d30*/  VIADD R25, R24, 0xffffffe ;  /* 0x0ffffffe18197836 */ /* 0x002fcc0000000000 */
[----:B0-----:R-:W0:Y:S02]  /*1d40*/  F2I.FTZ.U32.TRUNC.NTZ R3, R25 ;  /* 0x0000001900037305 */ /* 0x001e24000021f000 */
[----:B0-----:R-:W-:-:S04]  /*1d50*/  IMAD.MOV R27, RZ, RZ, -R3 ;  /* 0x000000ffff1b7224 */ /* 0x001fc800078e0a03 */
        /* <DEDUP_REMOVED lines=10> */
[----:B------:R-:W-:Y:S01]  /*1e00*/  @!P1 LOP3.LUT R2, RZ, R26, RZ, 0x33, !PT ;  /* 0x0000001aff029212 */ /* 0x000fe200078e33ff */
[----:B------:R-:W-:Y:S06]  /*1e10*/  BRA `(.L_x_46) ;  /* 0x0000000000107947 */ /* 0x000fec0003800000 */
.L_x_45:
[----:B------:R-:W-:-:S07]  /*1e20*/  MOV R42, 0x1e40 ;  /* 0x00001e40002a7802 */ /* 0x000fce0000000f00 */
[----:B01----:R-:W-:Y:S05]  /*1e30*/  CALL.REL.NOINC `($__internal_1_$__cuda_sm20_rem_u64) ;  /* 0x0000001400a47944 */ /* 0x003fea0003c00000 */
[----:B------:R-:W-:Y:S02]  /*1e40*/  IMAD.MOV.U32 R2, RZ, RZ, R28 ;  /* 0x000000ffff027224 */ /* 0x000fe400078e001c */
[----:B------:R-:W-:-:S07]  /*1e50*/  IMAD.MOV.U32 R3, RZ, RZ, R29 ;  /* 0x000000ffff037224 */ /* 0x000fce00078e001d */
.L_x_46:
[----:B------:R-:W-:Y:S05]  /*1e60*/  BSYNC.RECONVERGENT B1 ;  /* 0x0000000000017941 */ /* 0x000fea0003800200 */
.L_x_44:
[----:B------:R-:W-:Y:S02]  /*1e70*/  ISETP.GT.U32.AND P0, PT, R15, R2, PT ;  /* 0x000000020f00720c */ /* 0x000fe40003f04070 */
[----:B------:R-:W-:Y:S02]  /*1e80*/  ISETP.NE.AND P1, PT, R0, RZ, PT ;  /* 0x000000ff0000720c */ /* 0x000fe40003f25270 */
[----:B------:R-:W-:-:S04]  /*1e90*/  ISETP.GT.U32.AND.EX P0, PT, R12, R3, PT, P0 ;  /* 0x000000030c00720c */ /* 0x000fc80003f04100 */
[----:B------:R-:W-:-:S04]  /*1ea0*/  SEL R25, R15, R2, P0 ;  /* 0x000000020f197207 */ /* 0x000fc80000000000 */
[----:B------:R-:W-:-:S04]  /*1eb0*/  LOP3.LUT R24, R20, R25, RZ, 0x3c, !PT ;  /* 0x0000001914187212 */ /* 0x000fc800078e3cff */
[----:B------:R-:W-:Y:S01]  /*1ec0*/  SHF.L.W.U32.HI R26, R24, 0x10, R24 ;  /* 0x00000010181a7819 */ /* 0x000fe20000010e18 */
[C---:B------:R-:W-:Y:S02]  /*1ed0*/  VIADD R24, R9.reuse, 0x8000003f ;  /* 0x8000003f09187836 */ /* 0x040fe40000000000 */
[----:B------:R-:W-:Y:S02]  /*1ee0*/  VIADD R9, R9, 0xffffffff ;  /* 0xffffffff09097836 */ /* 0x000fe40000000000 */
[----:B------:R-:W-:Y:S01]  /*1ef0*/  IMAD.IADD R28, R23, 0x1, R26 ;  /* 0x00000001171c7824 */ /* 0x000fe200078e021a */
[----:B------:R-:W-:-:S04]  /*1f00*/  LOP3.LUT R24, R24, R7, RZ, 0x3c, !PT ;  /* 0x0000000718187212 */ /* 0x000fc800078e3cff */
[----:B------:R-:W-:Y:S02]  /*1f10*/  LOP3.LUT R25, R30, R28, RZ, 0x3c, !PT ;  /* 0x0000001c1e197212 */ /* 0x000fe400078e3cff */
[----:B------:R-:W-:Y:S02]  /*1f20*/  SHF.L.W.U32.HI R24, R24, 0x10, R24 ;  /* 0x0000001018187819 */ /* 0x000fe40000010e18 */
[----:B------:R-:W-:-:S03]  /*1f30*/  SHF.L.W.U32.HI R43, R25, 0xc, R25 ;  /* 0x0000000c192b7819 */ /* 0x000fc60000010e19 */
[----:B------:R-:W-:Y:S02]  /*1f40*/  IMAD.IADD R27, R21, 0x1, R24 ;  /* 0x00000001151b7824 */ /* 0x000fe400078e0218 */
[----:B------:R-:W-:-:S05]  /*1f50*/  IMAD.IADD R41, R20, 0x1, R43 ;  /* 0x0000000114297824 */ /* 0x000fca00078e022b */
[----:B------:R-:W-:Y:S01]  /*1f60*/  LOP3.LUT R25, R26, R41, RZ, 0x3c, !PT ;  /* 0x000000291a197212 */ /* 0x000fe200078e3cff */
[----:B------:R-:W-:Y:S01]  /*1f70*/  IMAD.IADD R41, R8, 0x1, R41 ;  /* 0x0000000108297824 */ /* 0x000fe200078e0229 */
[----:B------:R-:W-:Y:S02]  /*1f80*/  LOP3.LUT R26, R22, R27, RZ, 0x3c, !PT ;  /* 0x0000001b161a7212 */ /* 0x000fe400078e3cff */
[----:B------:R-:W-:Y:S02]  /*1f90*/  SHF.L.W.U32.HI R25, R25, 0x8, R25 ;  /* 0x0000000819197819 */ /* 0x000fe40000010e19 */
[----:B------:R-:W-:-:S03]  /*1fa0*/  SHF.L.W.U32.HI R29, R26, 0xc, R26 ;  /* 0x0000000c1a1d7819 */ /* 0x000fc60000010e1a */
[----:B------:R-:W-:Y:S01]  /*1fb0*/  IMAD.IADD R28, R28, 0x1, R25 ;  /* 0x000000011c1c7824 */ /* 0x000fe200078e0219 */
[----:B------:R-:W-:-:S04]  /*1fc0*/  LOP3.LUT R25, R25, R10, RZ, 0x3c, !PT ;  /* 0x0000000a19197212 */ /* 0x000fc800078e3cff */
[----:B------:R-:W-:Y:S01]  /*1fd0*/  LOP3.LUT R26, R43, R28, RZ, 0x3c, !PT ;  /* 0x0000001c2b1a7212 */ /* 0x000fe200078e3cff */
[----:B------:R-:W-:Y:S01]  /*1fe0*/  IMAD.IADD R43, R7, 0x1, R29 ;  /* 0x00000001072b7824 */ /* 0x000fe200078e021d */
[----:B------:R-:W-:Y:S02]  /*1ff0*/  SHF.L.W.U32.HI R45, R25, 0x10, R25 ;  /* 0x00000010192d7819 */ /* 0x000fe40000010e19 */
[----:B------:R-:W-:Y:S02]  /*2000*/  SHF.L.W.U32.HI R44, R26, 0x7, R26 ;  /* 0x000000071a2c7819 */ /* 0x000fe40000010e1a */
[----:B------:R-:W-:-:S03]  /*2010*/  LOP3.LUT R24, R24, R43, RZ, 0x3c, !PT ;  /* 0x0000002b18187212 */ /* 0x000fc600078e3cff */
[----:B------:R-:W-:Y:S01]  /*2020*/  IMAD.IADD R26, R43, 0x1, R44 ;  /* 0x000000012b1a7824 */ /* 0x000fe200078e022c */
[----:B------:R-:W-:-:S04]  /*2030*/  SHF.L.W.U32.HI R42, R24, 0x8, R24 ;  /* 0x00000008182a7819 */ /* 0x000fc80000010e18 */
[----:B------:R-:W-:Y:S01]  /*2040*/  LOP3.LUT R40, R18, R26, RZ, 0x3c, !PT ;  /* 0x0000001a12287212 */ /* 0x000fe200078e3cff */
[----:B------:R-:W-:Y:S01]  /*2050*/  IMAD.IADD R24, R27, 0x1, R42 ;  /* 0x000000011b187824 */ /* 0x000fe200078e022a */
[----:B------:R-:W-:Y:S02]  /*2060*/  LOP3.LUT R42, R42, R41, RZ, 0x3c, !PT ;  /* 0x000000292a2a7212 */ /* 0x000fe400078e3cff */
[----:B------:R-:W-:Y:S02]  /*2070*/  SHF.L.W.U32.HI R27, R40, 0x10, R40 ;  /* 0x00000010281b7819 */ /* 0x000fe40000010e28 */
[----:B------:R-:W-:Y:S01]  /*2080*/  LOP3.LUT R29, R29, R24, RZ, 0x3c, !PT ;  /* 0x000000181d1d7212 */ /* 0x000fe200078e3cff */
[----:B------:R-:W-:Y:S02]  /*2090*/  IMAD.IADD R24, R24, 0x1, R45 ;  /* 0x0000000118187824 */ /* 0x000fe400078e022d */
[----:B------:R-:W-:Y:S01]  /*20a0*/  IMAD.IADD R46, R14, 0x1, R27 ;  /* 0x000000010e2e7824 */ /* 0x000fe200078e021b */
[----:B------:R-:W-:-:S04]  /*20b0*/  SHF.L.W.U32.HI R40, R29, 0x7, R29 ;  /* 0x000000071d287819 */ /* 0x000fc80000010e1d */
[----:B------:R-:W-:Y:S01]  /*20c0*/  LOP3.LUT R43, R44, R46, RZ, 0x3c, !PT ;  /* 0x0000002e2c2b7212 */ /* 0x000fe200078e3cff */
[----:B------:R-:W-:Y:S01]  /*20d0*/  IMAD.IADD R52, R19, 0x1, R40 ;  /* 0x0000000113347824 */ /* 0x000fe200078e0228 */
[----:B------:R-:W-:Y:S02]  /*20e0*/  SHF.L.W.U32.HI R44, R42, 0x10, R42 ;  /* 0x000000102a2c7819 */ /* 0x000fe40000010e2a */
[----:B------:R-:W-:Y:S02]  /*20f0*/  SHF.L.W.U32.HI R43, R43, 0xc, R43 ;  /* 0x0000000c2b2b7819 */ /* 0x000fe40000010e2b */
[----:B------:R-:W-:Y:S01]  /*2100*/  LOP3.LUT R29, R16, R52, RZ, 0x3c, !PT ;  /* 0x00000034101d7212 */ /* 0x000fe200078e3cff */
[----:B------:R-:W-:Y:S01]  /*2110*/  IMAD.IADD R49, R17, 0x1, R44 ;  /* 0x0000000111317824 */ /* 0x000fe200078e022c */
[----:B------:R-:W-:Y:S01]  /*2120*/  LOP3.LUT R42, R13, R24, RZ, 0x3c, !PT ;  /* 0x000000180d2a7212 */ /* 0x000fe200078e3cff */
[----:B------:R-:W-:Y:S01]  /*2130*/  IMAD.IADD R26, R26, 0x1, R43 ;  /* 0x000000011a1a7824 */ /* 0x000fe200078e022b */
[----:B------:R-:W-:-:S02]  /*2140*/  SHF.L.W.U32.HI R29, R29, 0x10, R29 ;  /* 0x000000101d1d7819 */ /* 0x000fc40000010e1d */
[----:B------:R-:W-:Y:S02]  /*2150*/  SHF.L.W.U32.HI R42, R42, 0xc, R42 ;  /* 0x0000000c2a2a7819 */ /* 0x000fe40000010e2a */
[----:B------:R-:W-:Y:S01]  /*2160*/  LOP3.LUT R53, R27, R26, RZ, 0x3c, !PT ;  /* 0x0000001a1b357212 */ /* 0x000fe200078e3cff */
[----:B------:R-:W-:Y:S01]  /*2170*/  IMAD.IADD R27, R28, 0x1, R29 ;  /* 0x000000011c1b7824 */ /* 0x000fe200078e021d */
[----:B------:R-:W-:Y:S02]  /*2180*/  LOP3.LUT R28, R8, R49, RZ, 0x3c, !PT ;  /* 0x00000031081c7212 */ /* 0x000fe400078e3cff */
[----:B------:R-:W-:Y:S02]  /*2190*/  SHF.L.W.U32.HI R53, R53, 0x8, R53 ;  /* 0x0000000835357819 */ /* 0x000fe40000010e35 */
[----:B------:R-:W-:Y:S01]  /*21a0*/  LOP3.LUT R25, R40, R27, RZ, 0x3c, !PT ;  /* 0x0000001b28197212 */ /* 0x000fe200078e3cff */
[----:B------:R-:W-:Y:S01]  /*21b0*/  IMAD.IADD R40, R10, 0x1, R42 ;  /* 0x000000010a287824 */ /* 0x000fe200078e022a */
[----:B------:R-:W-:Y:S01]  /*21c0*/  SHF.L.W.U32.HI R28, R28, 0xc, R28 ;  /* 0x0000000c1c1c7819 */ /* 0x000fe20000010e1c */
[----:B------:R-:W-:Y:S01]  /*21d0*/  IMAD.IADD R46, R46, 0x1, R53 ;  /* 0x000000012e2e7824 */ /* 0x000fe200078e0235 */
[----:B------:R-:W-:-:S02]  /*21e0*/  SHF.L.W.U32.HI R25, R25, 0xc, R25 ;  /* 0x0000000c19197819 */ /* 0x000fc40000010e19 */
[----:B------:R-:W-:Y:S01]  /*21f0*/  LOP3.LUT R47, R45, R40, RZ, 0x3c, !PT ;  /* 0x000000282d2f7212 */ /* 0x000fe200078e3cff */
[----:B------:R-:W-:Y:S01]  /*2200*/  IMAD.IADD R41, R41, 0x1, R28 ;  /* 0x0000000129297824 */ /* 0x000fe200078e021c */
[----:B------:R-:W-:Y:S01]  /*2210*/  LOP3.LUT R43, R43, R46, RZ, 0x3c, !PT ;  /* 0x0000002e2b2b7212 */ /* 0x000fe200078e3cff */
[----:B------:R-:W-:-:S03]  /*2220*/  IMAD.IADD R52, R52, 0x1, R25 ;  /* 0x0000000134347824 */ /* 0x000fc600078e0219 */
        /* <DEDUP_REMOVED lines=38> */
[----:B------:R-:W-:Y:S02]  /*2490*/  SHF.L.W.U32.HI R29, R49, 0xc, R49 ;  /* 0x0000000c311d7819 */ /* 0x000fe40000010e31 */
[----:B------:R-:W-:Y:S01]  /*24a0*/  LOP3.LUT R27, R25, R48, RZ, 0x3c, !PT ;  /* 0x00000030191b7212 */ /* 0x000fe200078e3cff */
[----:B------:R-:W-:Y:S01]  /*24b0*/  IMAD.IADD R25, R28, 0x1, R43 ;  /* 0x000000011c197824 */ /* 0x000fe200078e022b */
        /* <DEDUP_REMOVED lines=167> */
[----:B------:R-:W-:Y:S01]  /*2f30*/  IMAD.IADD R46, R46, 0x1, R44 ;  /* 0x000000012e2e7824 */ /* 0x000fe200078e022c */
[----:B------:R-:W-:Y:S01]  /*2f40*/  SHF.L.W.U32.HI R47, R40, 0x7, R40 ;  /* 0x00000007282f7819 */ /* 0x000fe20000010e28 */
[----:B------:R-:W-:Y:S01]  /*2f50*/  IMAD.IADD R27, R27, 0x1, R50 ;  /* 0x000000011b1b7824 */ /* 0x000fe200078e0232 */
[----:B------:R-:W-:-:S02]  /*2f60*/  SHF.L.W.U32.HI R25, R25, 0x7, R25 ;  /* 0x0000000719197819 */ /* 0x000fc40000010e19 */
[----:B------:R-:W-:Y:S02]  /*2f70*/  LOP3.LUT R29, R29, R46, RZ, 0x3c, !PT ;  /* 0x0000002e1d1d7212 */ /* 0x000fe400078e3cff */
[----:B------:R-:W-:Y:S01]  /*2f80*/  LOP3.LUT R45, R45, R27, RZ, 0x3c, !PT ;  /* 0x0000001b2d2d7212 */ /* 0x000fe200078e3cff */
[----:B------:R-:W-:Y:S01]  /*2f90*/  IMAD.IADD R48, R25, 0x1, R48 ;  /* 0x0000000119307824 */ /* 0x000fe200078e0230 */
[----:B------:R-:W-:Y:S02]  /*2fa0*/  SHF.L.W.U32.HI R29, R29, 0xc, R29 ;  /* 0x0000000c1d1d7819 */ /* 0x000fe40000010e1d */
[----:B------:R-:W-:Y:S01]  /*2fb0*/  LEA.HI R51, R45, R51, R45, 0x10 ;  /* 0x000000332d337211 */ /* 0x000fe200078f802d */
[----:B------:R-:W-:Y:S01]  /*2fc0*/  IMAD.IADD R45, R47, 0x1, R52 ;  /* 0x000000012f2d7824 */ /* 0x000fe200078e0234 */
[----:B------:R-:W-:Y:S01]  /*2fd0*/  LOP3.LUT R43, R43, R48, RZ, 0x3c, !PT ;  /* 0x000000302b2b7212 */ /* 0x000fe200078e3cff */
[----:B------:R-:W-:Y:S01]  /*2fe0*/  IMAD.IADD R41, R24, 0x1, R29 ;  /* 0x0000000118297824 */ /* 0x000fe200078e021d */
[----:B------:R-:W-:-:S02]  /*2ff0*/  LOP3.LUT R50, R50, R51, RZ, 0x3c, !PT ;  /* 0x0000003332327212 */ /* 0x000fc400078e3cff */
[----:B------:R-:W-:Y:S02]  /*3000*/  LOP3.LUT R28, R28, R45, RZ, 0x3c, !PT ;  /* 0x0000002d1c1c7212 */ /* 0x000fe400078e3cff */
[----:B------:R-:W-:Y:S02]  /*3010*/  LOP3.LUT R41, R44, R41, RZ, 0x3c, !PT ;  /* 0x000000292c297212 */ /* 0x000fe400078e3cff */
[----:B------:R-:W-:Y:S02]  /*3020*/  SHF.L.W.U32.HI R49, R28, 0x10, R28 ;  /* 0x000000101c317819 */ /* 0x000fe40000010e1c */
[----:B------:R-:W-:Y:S02]  /*3030*/  SHF.L.W.U32.HI R43, R43, 0x10, R43 ;  /* 0x000000102b2b7819 */ /* 0x000fe40000010e2b */
[----:B------:R-:W-:Y:S01]  /*3040*/  LEA.HI R46, R41, R46, R41, 0x8 ;  /* 0x0000002e292e7211 */ /* 0x000fe200078f4029 */
[----:B------:R-:W-:Y:S01]  /*3050*/  IMAD.IADD R26, R26, 0x1, R49 ;  /* 0x000000011a1a7824 */ /* 0x000fe200078e0231 */
[----:B------:R-:W-:Y:S01]  /*3060*/  LEA.HI R27, R50, R27, R50, 0xc ;  /* 0x0000001b321b7211 */ /* 0x000fe200078f6032 */
[----:B------:R-:W-:Y:S01]  /*3070*/  IMAD.IADD R42, R42, 0x1, R43 ;  /* 0x000000012a2a7824 */ /* 0x000fe200078e022b */
[----:B------:R-:W-:-:S02]  /*3080*/  LOP3.LUT R46, R29, R46, RZ, 0x3c, !PT ;  /* 0x0000002e1d2e7212 */ /* 0x000fc400078e3cff */
[----:B------:R-:W-:Y:S02]  /*3090*/  LOP3.LUT R26, R47, R26, RZ, 0x3c, !PT ;  /* 0x0000001a2f1a7212 */ /* 0x000fe400078e3cff */
[----:B------:R-:W-:Y:S02]  /*30a0*/  LOP3.LUT R25, R25, R42, RZ, 0x3c, !PT ;  /* 0x0000002a19197212 */ /* 0x000fe400078e3cff */
[----:B------:R-:W-:Y:S02]  /*30b0*/  LEA.HI R26, R26, R45, R26, 0xc ;  /* 0x0000002d1a1a7211 */ /* 0x000fe400078f601a */
[----:B------:R-:W-:Y:S02]  /*30c0*/  SHF.L.W.U32.HI R46, R46, 0x7, R46 ;  /* 0x000000072e2e7819 */ /* 0x000fe40000010e2e */
[----:B------:R-:W-:Y:S02]  /*30d0*/  LEA.HI R48, R25, R48, R25, 0xc ;  /* 0x0000003019307211 */ /* 0x000fe400078f6019 */
[----:B------:R-:W-:Y:S01]  /*30e0*/  LOP3.LUT R26, R49, R26, RZ, 0x3c, !PT ;  /* 0x0000001a311a7212 */ /* 0x000fe200078e3cff */
[----:B------:R-:W-:Y:S01]  /*30f0*/  IMAD.IADD R27, R27, 0x1, R46 ;  /* 0x000000011b1b7824 */ /* 0x000fe200078e022e */
[----:B------:R-:W-:-:S02]  /*3100*/  LOP3.LUT R43, R43, R48, RZ, 0x3c, !PT ;  /* 0x000000302b2b7212 */ /* 0x000fc400078e3cff */
        /* <DEDUP_REMOVED lines=41> */
.L_x_38:
[----:B------:R-:W-:Y:S05]  /*33a0*/  BSYNC.RECONVERGENT B0 ;  /* 0x0000000000007941 */ /* 0x000fea0003800200 */
.L_x_37:
[----:B------:R-:W0:Y:S01]  /*33b0*/  LDCU.64 UR6, c[0x0][0x390] ;  /* 0x00007200ff0677ac */ /* 0x000e220008000a00 */
[----:B------:R-:W-:-:S04]  /*33c0*/  UIADD3 UR4, UP0, UPT, UR4, 0x1, URZ ;  /* 0x0000000104047890 */ /* 0x000fc8000ff1e0ff */
[----:B------:R-:W-:Y:S02]  /*33d0*/  UIADD3.X UR5, UPT, UPT, URZ, UR5, URZ, UP0, !UPT ;  /* 0x00000005ff057290 */ /* 0x000fe400087fe4ff */
[----:B0-----:R-:W-:-:S04]  /*33e0*/  UISETP.NE.U32.AND UP0, UPT, UR4, UR6, UPT ;  /* 0x000000060400728c */ /* 0x001fc8000bf05070 */
[----:B------:R-:W-:-:S09]  /*33f0*/  UISETP.NE.AND.EX UP0, UPT, UR5, UR7, UPT, UP0 ;  /* 0x000000070500728c */ /* 0x000fd2000bf05300 */
[----:B------:R-:W-:Y:S05]  /*3400*/  BRA.U UP0, `(.L_x_48) ;  /* 0xffffffcd00607547 */ /* 0x000fea000b83ffff */
.L_x_36:
[----:B------:R-:W0:Y:S01]  /*3410*/  LDC.64 R2, c[0x0][0x3c0] ;  /* 0x0000f000ff027b82 */ /* 0x000e220000000a00 */
[----:B------:R-:W-:Y:S02]  /*3420*/  IMAD.MOV.U32 R5, RZ, RZ, R35 ;  /* 0x000000ffff057224 */ /* 0x000fe400078e0023 */
[----:B------:R-:W-:Y:S02]  /*3430*/  IMAD.MOV.U32 R35, RZ, RZ, R33 ;  /* 0x000000ffff237224 */ /* 0x000fe400078e0021 */
[----:B------:R-:W-:Y:S02]  /*3440*/  IMAD.MOV.U32 R4, RZ, RZ, R36 ;  /* 0x000000ffff047224 */ /* 0x000fe400078e0024 */
[----:B------:R-:W-:Y:S02]  /*3450*/  IMAD.MOV.U32 R33, RZ, RZ, R31 ;  /* 0x000000ffff217224 */ /* 0x000fe400078e001f */
[----:B0-----:R-:W-:-:S04]  /*3460*/  IMAD.WIDE.U32 R2, R39, 0x20, R2 ;  /* 0x0000002027027825 */ /* 0x001fc800078e0002 */
[----:B------:R-:W-:Y:S01]  /*3470*/  IMAD.MOV.U32 R39, RZ, RZ, R37 ;  /* 0x000000ffff277224 */ /* 0x000fe200078e0025 */
[----:B------:R-:W-:Y:S04]  /*3480*/  STG.E.64 desc[UR8][R2.64], R32 ;  /* 0x0000002002007986 */ /* 0x000fe8000c101b08 */
[----:B------:R-:W-:Y:S04]  /*3490*/  STG.E.64 desc[UR8][R2.64+0x8], R34 ;  /* 0x0000082202007986 */ /* 0x000fe8000c101b08 */
[----:B------:R-:W-:Y:S04]  /*34a0*/  STG.E.64 desc[UR8][R2.64+0x10], R4 ;  /* 0x0000100402007986 */ /* 0x000fe8000c101b08 */
[----:B------:R-:W-:Y:S01]  /*34b0*/  STG.E.64 desc[UR8][R2.64+0x18], R38 ;  /* 0x0000182602007986 */ /* 0x000fe2000c101b08 */
[----:B------:R-:W-:Y:S05]  /*34c0*/  EXIT ;  /* 0x000000000000794d */ /* 0x000fea0003800000 */
        .weak           $__internal_1_$__cuda_sm20_rem_u64
        .type           $__internal_1_$__cuda_sm20_rem_u64,@function
        .size           $__internal_1_$__cuda_sm20_rem_u64,(.L_x_87 - $__internal_1_$__cuda_sm20_rem_u64)
$__internal_1_$__cuda_sm20_rem_u64:
        /* <DEDUP_REMOVED lines=11> */
[-C--:B------:R-:W-:Y:S02]  /*3580*/  IMAD R43, R27, R47.reuse, RZ ;  /* 0x0000002f1b2b7224 */ /* 0x080fe400078e02ff */
[----:B------:R-:W-:-:S04]  /*3590*/  IMAD.WIDE.U32 R28, P0, R26, R47, R28 ;  /* 0x0000002f1a1c7225 */ /* 0x000fc8000780001c */
[----:B------:R-:W-:-:S04]  /*35a0*/  IMAD.HI.U32 R47, R27, R47, RZ ;  /* 0x0000002f1b2f7227 */ /* 0x000fc800078e00ff */
[----:B------:R-:W-:-:S05]  /*35b0*/  IMAD.HI.U32 R28, P1, R27, R45, R28 ;  /* 0x0000002d1b1c7227 */ /* 0x000fca000782001c */
[----:B------:R-:W-:Y:S01]  /*35c0*/  IADD3 R29, P2, PT, R43, R28, RZ ;  /* 0x0000001c2b1d7210 */ /* 0x000fe20007f5e0ff */
[----:B------:R-:W-:-:S04]  /*35d0*/  IMAD.X R28, R47, 0x1, R27, P0 ;  /* 0x000000012f1c7824 */ /* 0x000fc800000e061b */
[----:B------:R-:W-:Y:S01]  /*35e0*/  IMAD.WIDE.U32 R26, R29, R2, RZ ;  /* 0x000000021d1a7225 */ /* 0x000fe200078e00ff */
[----:B------:R-:W-:-:S03]  /*35f0*/  IADD3.X R43, PT, PT, RZ, RZ, R28, P2, P1 ;  /* 0x000000ffff2b7210 */ /* 0x000fc600017e241c */
[----:B------:R-:W-:Y:S01]  /*3600*/  IMAD R27, R29, R3, R27 ;  /* 0x000000031d1b7224 */ /* 0x000fe200078e021b */
[----:B------:R-:W-:-:S03]  /*3610*/  IADD3 R45, P0, PT, RZ, -R26, RZ ;  /* 0x8000001aff2d7210 */ /* 0x000fc60007f1e0ff */
[----:B------:R-:W-:Y:S02]  /*3620*/  IMAD R27, R43, R2, R27 ;  /* 0x000000022b1b7224 */ /* 0x000fe400078e021b */
[----:B------:R-:W-:-:S04]  /*3630*/  IMAD.HI.U32 R28, R29, R45, RZ ;  /* 0x0000002d1d1c7227 */ /* 0x000fc800078e00ff */
[----:B------:R-:W-:Y:S02]  /*3640*/  IMAD.X R26, RZ, RZ, ~R27, P0 ;  /* 0x000000ffff1a7224 */ /* 0x000fe400000e0e1b */
[----:B------:R-:W-:Y:S02]  /*3650*/  IMAD.MOV.U32 R27, RZ, RZ, RZ ;  /* 0x000000ffff1b7224 */ /* 0x000fe400078e00ff */
[----:B------:R-:W-:-:S04]  /*3660*/  IMAD.WIDE.U32 R28, P0, R29, R26, R28 ;  /* 0x0000001a1d1c7225 */ /* 0x000fc8000780001c */
[C---:B------:R-:W-:Y:S02]  /*3670*/  IMAD R44, R43.reuse, R26, RZ ;  /* 0x0000001a2b2c7224 */ /* 0x040fe400078e02ff */
[----:B------:R-:W-:-:S04]  /*3680*/  IMAD.HI.U32 R29, P1, R43, R45, R28 ;  /* 0x0000002d2b1d7227 */ /* 0x000fc8000782001c */
[----:B------:R-:W-:Y:S01]  /*3690*/  IMAD.HI.U32 R26, R43, R26, RZ ;  /* 0x0000001a2b1a7227 */ /* 0x000fe200078e00ff */
[----:B------:R-:W-:-:S03]  /*36a0*/  IADD3 R29, P2, PT, R44, R29, RZ ;  /* 0x0000001d2c1d7210 */ /* 0x000fc60007f5e0ff */
[----:B------:R-:W-:Y:S02]  /*36b0*/  IMAD.X R43, R26, 0x1, R43, P0 ;  /* 0x000000011a2b7824 */ /* 0x000fe400000e062b */
[----:B------:R-:W-:-:S03]  /*36c0*/  IMAD.HI.U32 R26, R29, R40, RZ ;  /* 0x000000281d1a7227 */ /* 0x000fc600078e00ff */
[----:B------:R-:W-:Y:S01]  /*36d0*/  IADD3.X R43, PT, PT, RZ, RZ, R43, P2, P1 ;  /* 0x000000ffff2b7210 */ /* 0x000fe200017e242b */
[----:B------:R-:W-:-:S04]  /*36e0*/  IMAD.WIDE.U32 R26, R29, R41, R26 ;  /* 0x000000291d1a7225 */ /* 0x000fc800078e001a */
[C---:B------:R-:W-:Y:S02]  /*36f0*/  IMAD R29, R43.reuse, R41, RZ ;  /* 0x000000292b1d7224 */ /* 0x040fe400078e02ff */
[----:B------:R-:W-:-:S04]  /*3700*/  IMAD.HI.U32 R26, P0, R43, R40, R26 ;  /* 0x000000282b1a7227 */ /* 0x000fc8000780001a */
[----:B------:R-:W-:Y:S01]  /*3710*/  IMAD.HI.U32 R28, R43, R41, RZ ;  /* 0x000000292b1c7227 */ /* 0x000fe200078e00ff */
[----:B------:R-:W-:-:S03]  /*3720*/  IADD3 R29, P1, PT, R29, R26, RZ ;  /* 0x0000001a1d1d7210 */ /* 0x000fc60007f3e0ff */
[----:B------:R-:W-:Y:S02]  /*3730*/  IMAD.X R28, RZ, RZ, R28, P0 ;  /* 0x000000ffff1c7224 */ /* 0x000fe400000e061c */
[----:B------:R-:W-:-:S04]  /*3740*/  IMAD.WIDE.U32 R26, R29, R2, RZ ;  /* 0x000000021d1a7225 */ /* 0x000fc800078e00ff */
[----:B------:R-:W-:Y:S01]  /*3750*/  IMAD.X R43, RZ, RZ, R28, P1 ;  /* 0x000000ffff2b7224 */ /* 0x000fe200008e061c */
[----:B------:R-:W-:Y:S01]  /*3760*/  IADD3 R45, P1, PT, -R26, R40, RZ ;  /* 0x000000281a2d7210 */ /* 0x000fe20007f3e1ff */
[----:B------:R-:W-:-:S03]  /*3770*/  IMAD R29, R29, R3, R27 ;  /* 0x000000031d1d7224 */ /* 0x000fc600078e021b */
[-C--:B------:R-:W-:Y:S01]  /*3780*/  ISETP.GE.U32.AND P0, PT, R45, R2.reuse, PT ;  /* 0x000000022d00720c */ /* 0x080fe20003f06070 */
[----:B------:R-:W-:Y:S02]  /*3790*/  IMAD R26, R43, R2, R29 ;  /* 0x000000022b1a7224 */ /* 0x000fe400078e021d */
[----:B------:R-:W-:Y:S02]  /*37a0*/  IMAD.MOV.U32 R43, RZ, RZ, 0x0 ;  /* 0x00000000ff2b7424 */ /* 0x000fe400078e00ff */
[----:B------:R-:W-:Y:S01]  /*37b0*/  IMAD.X R28, R41, 0x1, ~R26, P1 ;  /* 0x00000001291c7824 */ /* 0x000fe200008e0e1a */
[----:B------:R-:W-:-:S04]  /*37c0*/  IADD3 R27, P1, PT, -R2, R45, RZ ;  /* 0x0000002d021b7210 */ /* 0x000fc80007f3e1ff */
[C---:B------:R-:W-:Y:S01]  /*37d0*/  ISETP.GE.U32.AND.EX P0, PT, R28.reuse, R3, PT, P0 ;  /* 0x000000031c00720c */ /* 0x040fe20003f06100 */
[----:B------:R-:W-:Y:S01]  /*37e0*/  IMAD.X R26, R28, 0x1, ~R3, P1 ;  /* 0x000000011c1a7824 */ /* 0x000fe200008e0e03 */
[----:B------:R-:W-:Y:S02]  /*37f0*/  ISETP.NE.U32.AND P1, PT, R2, RZ, PT ;  /* 0x000000ff0200720c */ /* 0x000fe40003f25070 */
[----:B------:R-:W-:Y:S02]  /*3800*/  SEL R27, R27, R45, P0 ;  /* 0x0000002d1b1b7207 */ /* 0x000fe40000000000 */
[----:B------:R-:W-:Y:S02]  /*3810*/  SEL R26, R26, R28, P0 ;  /* 0x0000001c1a1a7207 */ /* 0x000fe40000000000 */
[----:B------:R-:W-:Y:S02]  /*3820*/  IADD3 R28, P2, PT, -R2, R27, RZ ;  /* 0x0000001b021c7210 */ /* 0x000fe40007f5e1ff */
[----:B------:R-:W-:-:S02]  /*3830*/  ISETP.GE.U32.AND P0, PT, R27, R2, PT ;  /* 0x000000021b00720c */ /* 0x000fc40003f06070 */
[----:B------:R-:W-:Y:S01]  /*3840*/  ISETP.NE.AND.EX P1, PT, R3, RZ, PT, P1 ;  /* 0x000000ff0300720c */ /* 0x000fe20003f25310 */
[C---:B------:R-:W-:Y:S01]  /*3850*/  IMAD.X R29, R26.reuse, 0x1, ~R3, P2 ;  /* 0x000000011a1d7824 */ /* 0x040fe200010e0e03 */
[----:B------:R-:W-:-:S04]  /*3860*/  ISETP.GE.U32.AND.EX P0, PT, R26, R3, PT, P0 ;  /* 0x000000031a00720c */ /* 0x000fc80003f06100 */
[----:B------:R-:W-:Y:S02]  /*3870*/  SEL R28, R28, R27, P0 ;  /* 0x0000001b1c1c7207 */ /* 0x000fe40000000000 */
[----:B------:R-:W-:Y:S02]  /*3880*/  SEL R29, R29, R26, P0 ;  /* 0x0000001a1d1d7207 */ /* 0x000fe40000000000 */
[----:B------:R-:W-:Y:S02]  /*3890*/  SEL R28, R28, 0xffffffff, P1 ;  /* 0xffffffff1c1c7807 */ /* 0x000fe40000800000 */
[----:B------:R-:W-:Y:S01]  /*38a0*/  SEL R29, R29, 0xffffffff, P1 ;  /* 0xffffffff1d1d7807 */ /* 0x000fe20000800000 */
[----:B------:R-:W-:Y:S06]  /*38b0*/  RET.REL.NODEC R42 `(hint_gen_kernel) ;  /* 0xffffffc42ad07950 */ /* 0x000fec0003c3ffff */
.L_x_49:
        /* <DEDUP_REMOVED lines=12> */
.L_x_87:


//--------------------- .text.hint_gen_kernel_warp --------------------------
	.section	.text.hint_gen_kernel_warp,"ax",@progbits
	.align	128
        .global         hint_gen_kernel_warp
        .type           hint_gen_kernel_warp,@function
        .size           hint_gen_kernel_warp,(.L_x_88 - hint_gen_kernel_warp)
        .other          hint_gen_kernel_warp,@"STO_CUDA_ENTRY STV_DEFAULT"
hint_gen_kernel_warp:
.text.hint_gen_kernel_warp:
        /* <DEDUP_REMOVED lines=24> */
.L_x_84:
        /* <DEDUP_REMOVED lines=36> */
.L_x_53:
[----:B------:R-:W-:Y:S05]  /*03c0*/  BSYNC.RECONVERGENT B0 ;  /* 0x0000000000007941 */ /* 0x000fea0003800200 */
.L_x_52:
        /* <DEDUP_REMOVED lines=55> */
.L_x_83:
        /* <DEDUP_REMOVED lines=384> */
.L_x_57:
[----:B------:R-:W-:-:S07]  /*1f40*/  MOV R56, 0x1f60 ;  /* 0x00001f6000387802 */ /* 0x000fce0000000f00 */
[----:B01----:R-:W-:Y:S05]  /*1f50*/  CALL.REL.NOINC `($__internal_2_$__cuda_sm20_rem_u64) ;  /* 0x0000002400387944 */ /* 0x003fea0003c00000 */
.L_x_58:
[----:B------:R-:W-:Y:S05]  /*1f60*/  BSYNC.RECONVERGENT B1 ;  /* 0x0000000000017941 */ /* 0x000fea0003800200 */
.L_x_56:
        /* <DEDUP_REMOVED lines=24> */
.L_x_60:
[----:B------:R-:W-:Y:S01]  /*20f0*/  IMAD.MOV.U32 R58, RZ, RZ, R45 ;  /* 0x000000ffff3a7224 */ /* 0x000fe200078e002d */
[----:B------:R-:W-:Y:S01]  /*2100*/  MOV R56, 0x2130 ;  /* 0x0000213000387802 */ /* 0x000fe20000000f00 */
[----:B------:R-:W-:-:S07]  /*2110*/  IMAD.MOV.U32 R57, RZ, RZ, R51 ;  /* 0x000000ffff397224 */ /* 0x000fce00078e0033 */
[----:B01----:R-:W-:Y:S05]  /*2120*/  CALL.REL.NOINC `($__internal_2_$__cuda_sm20_rem_u64) ;  /* 0x0000002000c47944 */ /* 0x003fea0003c00000 */
.L_x_61:
[----:B------:R-:W-:Y:S05]  /*2130*/  BSYNC.RECONVERGENT B1 ;  /* 0x0000000000017941 */ /* 0x000fea0003800200 */
.L_x_59:
        /* <DEDUP_REMOVED lines=24> */
.L_x_63:
[----:B------:R-:W-:Y:S01]  /*22c0*/  IMAD.MOV.U32 R58, RZ, RZ, R54 ;  /* 0x000000ffff3a7224 */ /* 0x000fe200078e0036 */
[----:B------:R-:W-:Y:S01]  /*22d0*/  MOV R56, 0x2300 ;  /* 0x0000230000387802 */ /* 0x000fe20000000f00 */
[----:B------:R-:W-:-:S07]  /*22e0*/  IMAD.MOV.U32 R57, RZ, RZ, R47 ;  /* 0x000000ffff397224 */ /* 0x000fce00078e002f */
[----:B01----:R-:W-:Y:S05]  /*22f0*/  CALL.REL.NOINC `($__internal_2_$__cuda_sm20_rem_u64) ;  /* 0x0000002000507944 */ /* 0x003fea0003c00000 */
.L_x_64:
[----:B------:R-:W-:Y:S05]  /*2300*/  BSYNC.RECONVERGENT B1 ;  /* 0x0000000000017941 */ /* 0x000fea0003800200 */
.L_x_62:
        /* <DEDUP_REMOVED lines=24> */
.L_x_66:
[----:B------:R-:W-:Y:S01]  /*2490*/  IMAD.MOV.U32 R58, RZ, RZ, R52 ;  /* 0x000000ffff3a7224 */ /* 0x000fe200078e0034 */
[----:B------:R-:W-:Y:S01]  /*24a0*/  MOV R56, 0x24d0 ;  /* 0x000024d000387802 */ /* 0x000fe20000000f00 */
[----:B------:R-:W-:-:S07]  /*24b0*/  IMAD.MOV.U32 R57, RZ, RZ, R49 ;  /* 0x000000ffff397224 */ /* 0x000fce00078e0031 */
[----:B01----:R-:W-:Y:S05]  /*24c0*/  CALL.REL.NOINC `($__internal_2_$__cuda_sm20_rem_u64) ;  /* 0x0000001c00dc7944 */ /* 0x003fea0003c00000 */
.L_x_67:
[----:B------:R-:W-:Y:S05]  /*24d0*/  BSYNC.RECONVERGENT B1 ;  /* 0x0000000000017941 */ /* 0x000fea0003800200 */
.L_x_65:
        /* <DEDUP_REMOVED lines=24> */
.L_x_69:
[----:B------:R-:W-:Y:S01]  /*2660*/  IMAD.MOV.U32 R58, RZ, RZ, R48 ;  /* 0x000000ffff3a7224 */ /* 0x000fe200078e0030 */
[----:B------:R-:W-:Y:S01]  /*2670*/  MOV R56, 0x26a0 ;  /* 0x000026a000387802 */ /* 0x000fe20000000f00 */
[----:B------:R-:W-:-:S07]  /*2680*/  IMAD.MOV.U32 R57, RZ, RZ, R53 ;  /* 0x000000ffff397224 */ /* 0x000fce00078e0035 */
[----:B01----:R-:W-:Y:S05]  /*2690*/  CALL.REL.NOINC `($__internal_2_$__cuda_sm20_rem_u64) ;  /* 0x0000001c00687944 */ /* 0x003fea0003c00000 */
.L_x_70:
[----:B------:R-:W-:Y:S05]  /*26a0*/  BSYNC.RECONVERGENT B1 ;  /* 0x0000000000017941 */ /* 0x000fea0003800200 */
.L_x_68:
        /* <DEDUP_REMOVED lines=24> */
.L_x_72:
[----:B------:R-:W-:Y:S01]  /*2830*/  IMAD.MOV.U32 R58, RZ, RZ, R46 ;  /* 0x000000ffff3a7224 */ /* 0x000fe200078e002e */
[----:B------:R-:W-:Y:S01]  /*2840*/  MOV R56, 0x2870 ;  /* 0x0000287000387802 */ /* 0x000fe20000000f00 */
[----:B------:R-:W-:-:S07]  /*2850*/  IMAD.MOV.U32 R57, RZ, RZ, R50 ;  /* 0x000000ffff397224 */ /* 0x000fce00078e0032 */
[----:B01----:R-:W-:Y:S05]  /*2860*/  CALL.REL.NOINC `($__internal_2_$__cuda_sm20_rem_u64) ;  /* 0x0000001800f47944 */ /* 0x003fea0003c00000 */
.L_x_73:
[----:B------:R-:W-:Y:S05]  /*2870*/  BSYNC.RECONVERGENT B1 ;  /* 0x0000000000017941 */ /* 0x000fea0003800200 */
.L_x_71:
        /* <DEDUP_REMOVED lines=25> */
.L_x_75:
[----:B------:R-:W-:Y:S01]  /*2a10*/  IMAD.MOV.U32 R58, RZ, RZ, R42 ;  /* 0x000000ffff3a7224 */ /* 0x000fe200078e002a */
[----:B------:R-:W-:-:S07]  /*2a20*/  MOV R56, 0x2a40 ;  /* 0x00002a4000387802 */ /* 0x000fce0000000f00 */
[----:B01----:R-:W-:Y:S05]  /*2a30*/  CALL.REL.NOINC `($__internal_2_$__cuda_sm20_rem_u64) ;  /* 0x0000001800807944 */ /* 0x003fea0003c00000 */
.L_x_76:
[----:B------:R-:W-:Y:S05]  /*2a40*/  BSYNC.RECONVERGENT B1 ;  /* 0x0000000000017941 */ /* 0x000fea0003800200 */
.L_x_74:
[----:B------:R2:W-:Y:S02]  /*2a50*/  STL.64 [R1+0x30], R28 ;  /* 0x0000301c01007387 */ /* 0x0005e40000100a00 */
.L_x_55:
        /* <DEDUP_REMOVED lines=25> */
.L_x_78:
[----:B------:R-:W-:Y:S01]  /*2bf0*/  IMAD.MOV.U32 R58, RZ, RZ, R27 ;  /* 0x000000ffff3a7224 */ /* 0x000fe200078e001b */
[----:B------:R-:W-:Y:S01]  /*2c00*/  MOV R56, 0x2c30 ;  /* 0x00002c3000387802 */ /* 0x000fe20000000f00 */
[----:B------:R-:W-:-:S07]  /*2c10*/  IMAD.MOV.U32 R57, RZ, RZ, R34 ;  /* 0x000000ffff397224 */ /* 0x000fce00078e0022 */
[----:B01---5:R-:W-:Y:S05]  /*2c20*/  CALL.REL.NOINC `($__internal_2_$__cuda_sm20_rem_u64) ;  /* 0x0000001800047944 */ /* 0x023fea0003c00000 */
[----:B------:R-:W-:Y:S02]  /*2c30*/  IMAD.MOV.U32 R30, RZ, RZ, R28 ;  /* 0x000000ffff1e7224 */ /* 0x000fe400078e001c */
[----:B------:R-:W-:-:S07]  /*2c40*/  IMAD.MOV.U32 R31, RZ, RZ, R29 ;  /* 0x000000ffff1f7224 */ /* 0x000fce00078e001d */
.L_x_79:
[----:B------:R-:W-:Y:S05]  /*2c50*/  BSYNC.RECONVERGENT B1 ;  /* 0x0000000000017941 */ /* 0x000fea0003800200 */
.L_x_77:
        /* <DEDUP_REMOVED lines=27> */
.L_x_81:
[----:B------:R-:W-:-:S07]  /*2e10*/  MOV R56, 0x2e30 ;  /* 0x00002e3000387802 */ /* 0x000fce0000000f00 */
[----:B01----:R-:W-:Y:S05]  /*2e20*/  CALL.REL.NOINC `($__internal_2_$__cuda_sm20_rem_u64) ;  /* 0x0000001400847944 */ /* 0x003fea0003c00000 */
.L_x_82:
[----:B------:R-:W-:Y:S05]  /*2e30*/  BSYNC.RECONVERGENT B1 ;  /* 0x0000000000017941 */ /* 0x000fea0003800200 */
.L_x_80:
        /* <DEDUP_REMOVED lines=338> */
.L_x_54:
[----:B------:R-:W-:Y:S05]  /*4360*/  BSYNC.RECONVERGENT B0 ;  /* 0x0000000000007941 */ /* 0x000fea0003800200 */
.L_x_51:
[----:B------:R-:W1:Y:S01]  /*4370*/  LDCU.64 UR6, c[0x0][0x390] ;  /* 0x00007200ff0677ac */ /* 0x000e620008000a00 */
[----:B------:R-:W-:-:S04]  /*4380*/  UIADD3 UR4, UP0, UPT, UR4, 0x1, URZ ;  /* 0x0000000104047890 */ /* 0x000fc8000ff1e0ff */
[----:B------:R-:W-:Y:S02]  /*4390*/  UIADD3.X UR5, UPT, UPT, URZ, UR5, URZ, UP0, !UPT ;  /* 0x00000005ff057290 */ /* 0x000fe400087fe4ff */
[----:B-1----:R-:W-:-:S04]  /*43a0*/  UISETP.NE.U32.AND UP0, UPT, UR4, UR6, UPT ;  /* 0x000000060400728c */ /* 0x002fc8000bf05070 */
[----:B------:R-:W-:-:S09]  /*43b0*/  UISETP.NE.AND.EX UP0, UPT, UR5, UR7, UPT, UP0 ;  /* 0x000000070500728c */ /* 0x000fd2000bf05300 */
[----:B------:R-:W-:Y:S05]  /*43c0*/  BRA.U UP0, `(.L_x_84) ;  /* 0xffffffbd006c7547 */ /* 0x000fea000b83ffff */
.L_x_50:
[----:B0-----:R-:W0:Y:S02]  /*43d0*/  LDC.64 R12, c[0x0][0x3c0] ;  /* 0x0000f000ff0c7b82 */ /* 0x001e240000000a00 */
[----:B0-----:R-:W-:-:S05]  /*43e0*/  IMAD.WIDE.U32 R2, R2, 0x20, R12 ;  /* 0x0000002002027825 */ /* 0x001fca00078e000c */
[----:B------:R-:W-:Y:S04]  /*43f0*/  STG.E.64 desc[UR8][R2.64], R10 ;  /* 0x0000000a02007986 */ /* 0x000fe8000c101b08 */
[----:B------:R-:W-:Y:S04]  /*4400*/  STG.E.64 desc[UR8][R2.64+0x8], R8 ;  /* 0x0000080802007986 */ /* 0x000fe8000c101b08 */
[----:B------:R-:W-:Y:S04]  /*4410*/  STG.E.64 desc[UR8][R2.64+0x10], R6 ;  /* 0x0000100602007986 */ /* 0x000fe8000c101b08 */
[----:B------:R-:W-:Y:S01]  /*4420*/  STG.E.64 desc[UR8][R2.64+0x18], R4 ;  /* 0x0000180402007986 */ /* 0x000fe2000c101b08 */
[----:B------:R-:W-:Y:S05]  /*4430*/  EXIT ;  /* 0x000000000000794d */ /* 0x000fea0003800000 */
        .weak           $__internal_2_$__cuda_sm20_rem_u64
        .type           $__internal_2_$__cuda_sm20_rem_u64,@function
        .size           $__internal_2_$__cuda_sm20_rem_u64,(.L_x_88 - $__internal_2_$__cuda_sm20_rem_u64)
$__internal_2_$__cuda_sm20_rem_u64:
        /* <DEDUP_REMOVED lines=64> */
[----:B------:R-:W-:Y:S06]  /*4840*/  RET.REL.NODEC R56 `(hint_gen_kernel_warp) ;  /* 0xffffffb438ec7950 */ /* 0x000fec0003c3ffff */
.L_x_85:
        /* <DEDUP_REMOVED lines=11> */
.L_x_88:


//--------------------- .nv.shared.reserved.0     --------------------------
	.section	.nv.shared.reserved.0,"aw",@nobits
	.weak		__nv_reservedSMEM_offset_0_alias
	.size		__nv_reservedSMEM_offset_0_alias, 0, 64
	.other		__nv_reservedSMEM_offset_0_alias,@"STO_CUDA_RESERVED_SHARED STV_DEFAULT"
__nv_reservedSMEM_offset_0_alias:
	.zero		0
	.zero		64


//--------------------- .nv.constant0.hint_gen_kernel_tiled --------------------------
	.section	.nv.constant0.hint_gen_kernel_tiled,"a",@progbits
	.sectionflags	@""
	.align	4
.nv.constant0.hint_gen_kernel_tiled:
	.zero		968


//--------------------- .nv.constant0.hint_gen_kernel --------------------------
	.section	.nv.constant0.hint_gen_kernel,"a",@progbits
	.sectionflags	@""
	.align	4
.nv.constant0.hint_gen_kernel:
	.zero		968


//--------------------- .nv.constant0.hint_gen_kernel_warp --------------------------
	.section	.nv.constant0.hint_gen_kernel_warp,"a",@progbits
	.sectionflags	@""
	.align	4
.nv.constant0.hint_gen_kernel_warp:
	.zero		968


//--------------------- SYMBOLS --------------------------

	.type		.nv.reservedSmem.offset0,@object
	.size		.nv.reservedSmem.offset0,0x4
